	.target	sm_90a

	.elftype	@"ET_EXEC"


//--------------------- .note.nv.tkinfo           --------------------------
	.section	.note.nv.tkinfo,"",@"SHT_NOTE"
	.sectionflags	@"SHF_NOTE_NV_TKINFO"
	.tkinfo
        /*0018*/ 	.word	0x00000002
        /*0030*/ 	.string	""
        /*0030*/ 	.string	"ptxas"
        /*0030*/ 	.string	"Cuda compilation tools, release 13.0, V13.0.88"
        /*0030*/ 	.string	"Build cuda_13.0.r13.0/compiler.36424714_0"
        /*0030*/ 	.string	"-arch sm_90a -m 64 "



//--------------------- .note.nv.cuinfo           --------------------------
	.section	.note.nv.cuinfo,"",@"SHT_NOTE"
	.sectionflags	@"SHF_NOTE_NV_CUINFO"
        /*0018*/ 	.short	0x0002
        /*001a*/ 	.short	0x005a
        /*001c*/ 	.short	0x0082
	.zero		2


//--------------------- .nv.info                  --------------------------
	.section	.nv.info,"",@"SHT_CUDA_INFO"
	.align	4


	//----- nvinfo : EIATTR_REGCOUNT
	.align		4
        /*0000*/ 	.byte	0x04, 0x2f
        /*0002*/ 	.short	(.L_12 - .L_11)
	.align		4
.L_11:
        /*0004*/ 	.word	index@(_ZN7cutlass13device_kernelINS_4gemm6kernel13GemmUniversalIN4cute5tupleIJiiiiEEENS1_10collective13CollectiveMmaINS1_40MainloopSm90TmaGmmaWarpSpecializedSparseILi11ENS5_IJNS4_1CILi1EEENSA_ILi2EEESB_EEENS1_32KernelTmaWarpSpecializedPingpongEEENS5_IJNSA_ILi64EEENSA_ILi128EEESG_EEENS_10bfloat16_tENS5_IJNS4_6LayoutINS5_IJiNS5_IJSC_iEEEiEEENS5_IJlNS5_IJSB_SC_EEElEEEEENSK_INS5_IJNS5_IJNS5_IJNSA_ILi8EEESC_NSA_ILi4EEEEEEiEEENS5_IJNS5_IJNSA_ILi16EEESC_SC_EEEiEEEiEEENS5_IJNS5_IJNS5_IJSG_SU_NSA_ILi1024EEEEEENSA_ILi4096EEEEEENS5_IJNS5_IJSB_NSA_ILi512EEENSA_ILi32EEEEEElEEElEEEEEEEESJ_NS5_IJlSB_lEEENS4_8TiledMMAINS4_8MMA_AtomIJNS4_4SM904GMMA6SPARSE29GMMA_64x128x32_F32BF16BF16_SSILNS1D_5MajorE0ELS1G_0ELNS1D_7ScaleInE1ELS1H_1ELNS1D_9SparseSelE0EEEEEENSK_INS5_IJSB_SB_SB_EEENS5_IJNSA_ILi0EEES1M_S1M_EEEEENS5_IJNS4_10UnderscoreES1P_S1P_EEEEENS4_23SM90_TMA_LOAD_MULTICASTENS4_14ComposedLayoutINS4_7SwizzleILi2ELi4ELi3EEENS4_25smem_sparse_ptr_flag_bitsILi2ELi16EEENSK_INS5_IJNS5_IJSB_SQ_EEENS5_IJSC_S13_EEEEEENS5_IJNS5_IJS1M_SG_EEESN_EEEEEEEvNS4_8identityENS4_13SM90_TMA_LOADENS1T_INS1U_ILi3ELi4ELi3EEENS4_18smem_ptr_flag_bitsILi16EEENSK_INS5_IJSQ_SG_EEENS5_IJSG_SB_EEEEEEEvS25_EENS_8epilogue10collective6detail29Sm90TmaWarpSpecializedAdapterINS2G_15DefaultEpilogueIfNS5_IJSB_llEEES2K_NS2F_6thread17LinearCombinationIfLi1EffLNS2L_9ScaleType4KindE0ELNS_15FloatRoundStyleE2EfEENS1_15EpilogueDefaultEEEEEvvEEEEvNT_6ParamsE)
        /*0008*/ 	.word	0x000000a8


	//----- nvinfo : EIATTR_FRAME_SIZE
	.align		4
.L_12:
        /*000c*/ 	.byte	0x04, 0x11
        /*000e*/ 	.short	(.L_14 - .L_13)
	.align		4
.L_13:
        /*0010*/ 	.word	index@(_ZN7cutlass13device_kernelINS_4gemm6kernel13GemmUniversalIN4cute5tupleIJiiiiEEENS1_10collective13CollectiveMmaINS1_40MainloopSm90TmaGmmaWarpSpecializedSparseILi11ENS5_IJNS4_1CILi1EEENSA_ILi2EEESB_EEENS1_32KernelTmaWarpSpecializedPingpongEEENS5_IJNSA_ILi64EEENSA_ILi128EEESG_EEENS_10bfloat16_tENS5_IJNS4_6LayoutINS5_IJiNS5_IJSC_iEEEiEEENS5_IJlNS5_IJSB_SC_EEElEEEEENSK_INS5_IJNS5_IJNS5_IJNSA_ILi8EEESC_NSA_ILi4EEEEEEiEEENS5_IJNS5_IJNSA_ILi16EEESC_SC_EEEiEEEiEEENS5_IJNS5_IJNS5_IJSG_SU_NSA_ILi1024EEEEEENSA_ILi4096EEEEEENS5_IJNS5_IJSB_NSA_ILi512EEENSA_ILi32EEEEEElEEElEEEEEEEESJ_NS5_IJlSB_lEEENS4_8TiledMMAINS4_8MMA_AtomIJNS4_4SM904GMMA6SPARSE29GMMA_64x128x32_F32BF16BF16_SSILNS1D_5MajorE0ELS1G_0ELNS1D_7ScaleInE1ELS1H_1ELNS1D_9SparseSelE0EEEEEENSK_INS5_IJSB_SB_SB_EEENS5_IJNSA_ILi0EEES1M_S1M_EEEEENS5_IJNS4_10UnderscoreES1P_S1P_EEEEENS4_23SM90_TMA_LOAD_MULTICASTENS4_14ComposedLayoutINS4_7SwizzleILi2ELi4ELi3EEENS4_25smem_sparse_ptr_flag_bitsILi2ELi16EEENSK_INS5_IJNS5_IJSB_SQ_EEENS5_IJSC_S13_EEEEEENS5_IJNS5_IJS1M_SG_EEESN_EEEEEEEvNS4_8identityENS4_13SM90_TMA_LOADENS1T_INS1U_ILi3ELi4ELi3EEENS4_18smem_ptr_flag_bitsILi16EEENSK_INS5_IJSQ_SG_EEENS5_IJSG_SB_EEEEEEEvS25_EENS_8epilogue10collective6detail29Sm90TmaWarpSpecializedAdapterINS2G_15DefaultEpilogueIfNS5_IJSB_llEEES2K_NS2F_6thread17LinearCombinationIfLi1EffLNS2L_9ScaleType4KindE0ELNS_15FloatRoundStyleE2EfEENS1_15EpilogueDefaultEEEEEvvEEEEvNT_6ParamsE)
        /*0014*/ 	.word	0x00000000


	//----- nvinfo : EIATTR_MIN_STACK_SIZE
	.align		4
.L_14:
        /*0018*/ 	.byte	0x04, 0x12
        /*001a*/ 	.short	(.L_16 - .L_15)
	.align		4
.L_15:
        /*001c*/ 	.word	index@(_ZN7cutlass13device_kernelINS_4gemm6kernel13GemmUniversalIN4cute5tupleIJiiiiEEENS1_10collective13CollectiveMmaINS1_40MainloopSm90TmaGmmaWarpSpecializedSparseILi11ENS5_IJNS4_1CILi1EEENSA_ILi2EEESB_EEENS1_32KernelTmaWarpSpecializedPingpongEEENS5_IJNSA_ILi64EEENSA_ILi128EEESG_EEENS_10bfloat16_tENS5_IJNS4_6LayoutINS5_IJiNS5_IJSC_iEEEiEEENS5_IJlNS5_IJSB_SC_EEElEEEEENSK_INS5_IJNS5_IJNS5_IJNSA_ILi8EEESC_NSA_ILi4EEEEEEiEEENS5_IJNS5_IJNSA_ILi16EEESC_SC_EEEiEEEiEEENS5_IJNS5_IJNS5_IJSG_SU_NSA_ILi1024EEEEEENSA_ILi4096EEEEEENS5_IJNS5_IJSB_NSA_ILi512EEENSA_ILi32EEEEEElEEElEEEEEEEESJ_NS5_IJlSB_lEEENS4_8TiledMMAINS4_8MMA_AtomIJNS4_4SM904GMMA6SPARSE29GMMA_64x128x32_F32BF16BF16_SSILNS1D_5MajorE0ELS1G_0ELNS1D_7ScaleInE1ELS1H_1ELNS1D_9SparseSelE0EEEEEENSK_INS5_IJSB_SB_SB_EEENS5_IJNSA_ILi0EEES1M_S1M_EEEEENS5_IJNS4_10UnderscoreES1P_S1P_EEEEENS4_23SM90_TMA_LOAD_MULTICASTENS4_14ComposedLayoutINS4_7SwizzleILi2ELi4ELi3EEENS4_25smem_sparse_ptr_flag_bitsILi2ELi16EEENSK_INS5_IJNS5_IJSB_SQ_EEENS5_IJSC_S13_EEEEEENS5_IJNS5_IJS1M_SG_EEESN_EEEEEEEvNS4_8identityENS4_13SM90_TMA_LOADENS1T_INS1U_ILi3ELi4ELi3EEENS4_18smem_ptr_flag_bitsILi16EEENSK_INS5_IJSQ_SG_EEENS5_IJSG_SB_EEEEEEEvS25_EENS_8epilogue10collective6detail29Sm90TmaWarpSpecializedAdapterINS2G_15DefaultEpilogueIfNS5_IJSB_llEEES2K_NS2F_6thread17LinearCombinationIfLi1EffLNS2L_9ScaleType4KindE0ELNS_15FloatRoundStyleE2EfEENS1_15EpilogueDefaultEEEEEvvEEEEvNT_6ParamsE)
        /*0020*/ 	.word	0x00000000
.L_16:


//--------------------- .nv.compat                --------------------------
	.section	.nv.compat,"",@"SHT_CUDA_COMPAT_INFO"
	.align	4
        /*0000*/ 	.byte	0x02, 0x09, 0x01, 0x00, 0x02, 0x02, 0x04, 0x00, 0x02, 0x05, 0x05, 0x00, 0x03, 0x07, 0x01, 0x01
        /*0010*/ 	.byte	0x02, 0x03, 0x01, 0x00, 0x02, 0x06, 0x01, 0x00, 0x04, 0x0b, 0x08, 0x00, 0x00, 0x00, 0x00, 0x00
        /*0020*/ 	.byte	0x00, 0x00, 0x00, 0x00


//--------------------- .nv.info._ZN7cutlass13device_kernelINS_4gemm6kernel13GemmUniversalIN4cute5tupleIJiiiiEEENS1_10collective13CollectiveMmaINS1_40MainloopSm90TmaGmmaWarpSpecializedSparseILi11ENS5_IJNS4_1CILi1EEENSA_ILi2EEESB_EEENS1_32KernelTmaWarpSpecializedPingpongEEENS5_IJNSA_ILi64EEENSA_ILi128EEESG_EEENS_10bfloat16_tENS5_IJNS4_6LayoutINS5_IJiNS5_IJSC_iEEEiEEENS5_IJlNS5_IJSB_SC_EEElEEEEENSK_INS5_IJNS5_IJNS5_IJNSA_ILi8EEESC_NSA_ILi4EEEEEEiEEENS5_IJNS5_IJNSA_ILi16EEESC_SC_EEEiEEEiEEENS5_IJNS5_IJNS5_IJSG_SU_NSA_ILi1024EEEEEENSA_ILi4096EEEEEENS5_IJNS5_IJSB_NSA_ILi512EEENSA_ILi32EEEEEElEEElEEEEEEEESJ_NS5_IJlSB_lEEENS4_8TiledMMAINS4_8MMA_AtomIJNS4_4SM904GMMA6SPARSE29GMMA_64x128x32_F32BF16BF16_SSILNS1D_5MajorE0ELS1G_0ELNS1D_7ScaleInE1ELS1H_1ELNS1D_9SparseSelE0EEEEEENSK_INS5_IJSB_SB_SB_EEENS5_IJNSA_ILi0EEES1M_S1M_EEEEENS5_IJNS4_10UnderscoreES1P_S1P_EEEEENS4_23SM90_TMA_LOAD_MULTICASTENS4_14ComposedLayoutINS4_7SwizzleILi2ELi4ELi3EEENS4_25smem_sparse_ptr_flag_bitsILi2ELi16EEENSK_INS5_IJNS5_IJSB_SQ_EEENS5_IJSC_S13_EEEEEENS5_IJNS5_IJS1M_SG_EEESN_EEEEEEEvNS4_8identityENS4_13SM90_TMA_LOADENS1T_INS1U_ILi3ELi4ELi3EEENS4_18smem_ptr_flag_bitsILi16EEENSK_INS5_IJSQ_SG_EEENS5_IJSG_SB_EEEEEEEvS25_EENS_8epilogue10collective6detail29Sm90TmaWarpSpecializedAdapterINS2G_15DefaultEpilogueIfNS5_IJSB_llEEES2K_NS2F_6thread17LinearCombinationIfLi1EffLNS2L_9ScaleType4KindE0ELNS_15FloatRoundStyleE2EfEENS1_15EpilogueDefaultEEEEEvvEEEEvNT_6ParamsE --------------------------
	.section	.nv.info._ZN7cutlass13device_kernelINS_4gemm6kernel13GemmUniversalIN4cute5tupleIJiiiiEEENS1_10collective13CollectiveMmaINS1_40MainloopSm90TmaGmmaWarpSpecializedSparseILi11ENS5_IJNS4_1CILi1EEENSA_ILi2EEESB_EEENS1_32KernelTmaWarpSpecializedPingpongEEENS5_IJNSA_ILi64EEENSA_ILi128EEESG_EEENS_10bfloat16_tENS5_IJNS4_6LayoutINS5_IJiNS5_IJSC_iEEEiEEENS5_IJlNS5_IJSB_SC_EEElEEEEENSK_INS5_IJNS5_IJNS5_IJNSA_ILi8EEESC_NSA_ILi4EEEEEEiEEENS5_IJNS5_IJNSA_ILi16EEESC_SC_EEEiEEEiEEENS5_IJNS5_IJNS5_IJSG_SU_NSA_ILi1024EEEEEENSA_ILi4096EEEEEENS5_IJNS5_IJSB_NSA_ILi512EEENSA_ILi32EEEEEElEEElEEEEEEEESJ_NS5_IJlSB_lEEENS4_8TiledMMAINS4_8MMA_AtomIJNS4_4SM904GMMA6SPARSE29GMMA_64x128x32_F32BF16BF16_SSILNS1D_5MajorE0ELS1G_0ELNS1D_7ScaleInE1ELS1H_1ELNS1D_9SparseSelE0EEEEEENSK_INS5_IJSB_SB_SB_EEENS5_IJNSA_ILi0EEES1M_S1M_EEEEENS5_IJNS4_10UnderscoreES1P_S1P_EEEEENS4_23SM90_TMA_LOAD_MULTICASTENS4_14ComposedLayoutINS4_7SwizzleILi2ELi4ELi3EEENS4_25smem_sparse_ptr_flag_bitsILi2ELi16EEENSK_INS5_IJNS5_IJSB_SQ_EEENS5_IJSC_S13_EEEEEENS5_IJNS5_IJS1M_SG_EEESN_EEEEEEEvNS4_8identityENS4_13SM90_TMA_LOADENS1T_INS1U_ILi3ELi4ELi3EEENS4_18smem_ptr_flag_bitsILi16EEENSK_INS5_IJSQ_SG_EEENS5_IJSG_SB_EEEEEEEvS25_EENS_8epilogue10collective6detail29Sm90TmaWarpSpecializedAdapterINS2G_15DefaultEpilogueIfNS5_IJSB_llEEES2K_NS2F_6thread17LinearCombinationIfLi1EffLNS2L_9ScaleType4KindE0ELNS_15FloatRoundStyleE2EfEENS1_15EpilogueDefaultEEEEEvvEEEEvNT_6ParamsE,"",@"SHT_CUDA_INFO"
	.sectionflags	@""
	.align	4


	//----- nvinfo : EIATTR_CUDA_API_VERSION
	.align		4
        /*0000*/ 	.byte	0x04, 0x37
        /*0002*/ 	.short	(.L_18 - .L_17)
.L_17:
        /*0004*/ 	.word	0x00000082


	//----- nvinfo : EIATTR_KPARAM_INFO
	.align		4
.L_18:
        /*0008*/ 	.byte	0x04, 0x17
        /*000a*/ 	.short	(.L_20 - .L_19)
.L_19:
        /*000c*/ 	.word	0x00000000
        /*0010*/ 	.short	0x0000
        /*0012*/ 	.short	0x0070
        /*0014*/ 	.byte	0x00, 0xf0, 0x01, 0x14


	//----- nvinfo : EIATTR_SPARSE_MMA_MASK
	.align		4
.L_20:
        /*0018*/ 	.byte	0x03, 0x50
        /*001a*/ 	.short	0x0002


	//----- nvinfo : EIATTR_MAXREG_COUNT
	.align		4
        /*001c*/ 	.byte	0x03, 0x1b
        /*001e*/ 	.short	0x00a8


	//----- nvinfo : EIATTR_NUM_BARRIERS
	.align		4
        /*0020*/ 	.byte	0x02, 0x4c
        /*0022*/ 	.byte	0x01
	.zero		1


	//----- nvinfo : EIATTR_MERCURY_ISA_VERSION
	.align		4
        /*0024*/ 	.byte	0x03, 0x5f
        /*0026*/ 	.short	0x0101


	//----- nvinfo : EIATTR_INT_WARP_WIDE_INSTR_OFFSETS
	.align		4
        /*0028*/ 	.byte	0x04, 0x31
        /*002a*/ 	.short	(.L_22 - .L_21)


	//   ....[0]....
.L_21:
        /*002c*/ 	.word	0x000005f0


	//   ....[1]....
        /*0030*/ 	.word	0x00000630


	//   ....[2]....
        /*0034*/ 	.word	0x00000780


	//   ....[3]....
        /*0038*/ 	.word	0x00000790


	//   ....[4]....
        /*003c*/ 	.word	0x000007b0


	//   ....[5]....
        /*0040*/ 	.word	0x000007c0


	//   ....[6]....
        /*0044*/ 	.word	0x00000850


	//   ....[7]....
        /*0048*/ 	.word	0x000008b0


	//----- nvinfo : EIATTR_COOP_GROUP_MASK_REGIDS
	.align		4
.L_22:
        /*004c*/ 	.byte	0x04, 0x29
        /*004e*/ 	.short	(.L_24 - .L_23)


	//   ....[0]....
.L_23:
        /*0050*/ 	.word	0xffffffff


	//   ....[1]....
        /*0054*/ 	.word	0xffffffff


	//   ....[2]....
        /*0058*/ 	.word	0xffffffff


	//   ....[3]....
        /*005c*/ 	.word	0xffffffff


	//   ....[4]....
        /*0060*/ 	.word	0xffffffff


	//   ....[5]....
        /*0064*/ 	.word	0xffffffff


	//   ....[6]....
        /*0068*/ 	.word	0xffffffff


	//----- nvinfo : EIATTR_COOP_GROUP_INSTR_OFFSETS
	.align		4
.L_24:
        /*006c*/ 	.byte	0x04, 0x28
        /*006e*/ 	.short	(.L_26 - .L_25)


	//   ....[0]....
.L_25:
        /*0070*/ 	.word	0x00000060


	//   ....[1]....
        /*0074*/ 	.word	0x00000070


	//   ....[2]....
        /*0078*/ 	.word	0x00000160


	//   ....[3]....
        /*007c*/ 	.word	0x00000410


	//   ....[4]....
        /*0080*/ 	.word	0x00000450


	//   ....[5]....
        /*0084*/ 	.word	0x000004d0


	//   ....[6]....
        /*0088*/ 	.word	0x00000a10


	//----- nvinfo : EIATTR_REG_RECONFIG
	.align		4
.L_26:
        /*008c*/ 	.byte	0x01, 0x54
	.zero		2


	//----- nvinfo : EIATTR_MBARRIER_INSTR_OFFSETS
	.align		4
        /*0090*/ 	.byte	0x04, 0x39
        /*0092*/ 	.short	(.L_28 - .L_27)


	//   ....[0]....
.L_27:
        /*0094*/ 	.word	0x00000290
        /*0098*/ 	.word	0x000000ff
        /*009c*/ 	.word	0x00000000
        /*00a0*/ 	.short	0x0100
        /*00a2*/ 	.byte	0x08
	.zero		1


	//   ....[1]....
        /*00a4*/ 	.word	0x000002a0
        /*00a8*/ 	.word	0x000000ff
        /*00ac*/ 	.word	0x00000058
        /*00b0*/ 	.short	0x0100
        /*00b2*/ 	.byte	0x08
	.zero		1


	//   ....[2]....
        /*00b4*/ 	.word	0x000002b0
        /*00b8*/ 	.word	0x000000ff
        /*00bc*/ 	.word	0x00000008
        /*00c0*/ 	.short	0x0100
        /*00c2*/ 	.byte	0x08
	.zero		1


	//   ....[3]....
        /*00c4*/ 	.word	0x000002c0
        /*00c8*/ 	.word	0x000000ff
        /*00cc*/ 	.word	0x00000060
        /*00d0*/ 	.short	0x0100
        /*00d2*/ 	.byte	0x08
	.zero		1


	//   ....[4]....
        /*00d4*/ 	.word	0x000002d0
        /*00d8*/ 	.word	0x000000ff
        /*00dc*/ 	.word	0x00000010
        /*00e0*/ 	.short	0x0100
        /*00e2*/ 	.byte	0x08
	.zero		1


	//   ....[5]....
        /*00e4*/ 	.word	0x000002e0
        /*00e8*/ 	.word	0x000000ff
        /*00ec*/ 	.word	0x00000068
        /*00f0*/ 	.short	0x0100
        /*00f2*/ 	.byte	0x08
	.zero		1


	//   ....[6]....
        /*00f4*/ 	.word	0x000002f0
        /*00f8*/ 	.word	0x000000ff
        /*00fc*/ 	.word	0x00000018
        /*0100*/ 	.short	0x0100
        /*0102*/ 	.byte	0x08
	.zero		1


	//   ....[7]....
        /*0104*/ 	.word	0x00000300
        /*0108*/ 	.word	0x000000ff
        /*010c*/ 	.word	0x00000070
        /*0110*/ 	.short	0x0100
        /*0112*/ 	.byte	0x08
	.zero		1


	//   ....[8]....
        /*0114*/ 	.word	0x00000310
        /*0118*/ 	.word	0x000000ff
        /*011c*/ 	.word	0x00000020
        /*0120*/ 	.short	0x0100
        /*0122*/ 	.byte	0x08
	.zero		1


	//   ....[9]....
        /*0124*/ 	.word	0x00000320
        /*0128*/ 	.word	0x000000ff
        /*012c*/ 	.word	0x00000078
        /*0130*/ 	.short	0x0100
        /*0132*/ 	.byte	0x08
	.zero		1


	//   ....[10]....
        /*0134*/ 	.word	0x00000330
        /*0138*/ 	.word	0x000000ff
        /*013c*/ 	.word	0x00000028
        /*0140*/ 	.short	0x0100
        /*0142*/ 	.byte	0x08
	.zero		1


	//   ....[11]....
        /*0144*/ 	.word	0x00000340
        /*0148*/ 	.word	0x000000ff
        /*014c*/ 	.word	0x00000080
        /*0150*/ 	.short	0x0100
        /*0152*/ 	.byte	0x08
	.zero		1


	//   ....[12]....
        /*0154*/ 	.word	0x00000350
        /*0158*/ 	.word	0x000000ff
        /*015c*/ 	.word	0x00000030
        /*0160*/ 	.short	0x0100
        /*0162*/ 	.byte	0x08
	.zero		1


	//   ....[13]....
        /*0164*/ 	.word	0x00000360
        /*0168*/ 	.word	0x000000ff
        /*016c*/ 	.word	0x00000088
        /*0170*/ 	.short	0x0100
        /*0172*/ 	.byte	0x08
	.zero		1


	//   ....[14]....
        /*0174*/ 	.word	0x00000370
        /*0178*/ 	.word	0x000000ff
        /*017c*/ 	.word	0x00000038
        /*0180*/ 	.short	0x0100
        /*0182*/ 	.byte	0x08
	.zero		1


	//   ....[15]....
        /*0184*/ 	.word	0x00000380
        /*0188*/ 	.word	0x000000ff
        /*018c*/ 	.word	0x00000090
        /*0190*/ 	.short	0x0100
        /*0192*/ 	.byte	0x08
	.zero		1


	//   ....[16]....
        /*0194*/ 	.word	0x00000390
        /*0198*/ 	.word	0x000000ff
        /*019c*/ 	.word	0x00000040
        /*01a0*/ 	.short	0x0100
        /*01a2*/ 	.byte	0x08
	.zero		1


	//   ....[17]....
        /*01a4*/ 	.word	0x000003a0
        /*01a8*/ 	.word	0x000000ff
        /*01ac*/ 	.word	0x00000098
        /*01b0*/ 	.short	0x0100
        /*01b2*/ 	.byte	0x08
	.zero		1


	//   ....[18]....
        /*01b4*/ 	.word	0x000003b0
        /*01b8*/ 	.word	0x000000ff
        /*01bc*/ 	.word	0x00000048
        /*01c0*/ 	.short	0x0100
        /*01c2*/ 	.byte	0x08
	.zero		1


	//   ....[19]....
        /*01c4*/ 	.word	0x000003c0
        /*01c8*/ 	.word	0x000000ff
        /*01cc*/ 	.word	0x000000a0
        /*01d0*/ 	.short	0x0100
        /*01d2*/ 	.byte	0x08
	.zero		1


	//   ....[20]....
        /*01d4*/ 	.word	0x000003d0
        /*01d8*/ 	.word	0x000000ff
        /*01dc*/ 	.word	0x00000050
        /*01e0*/ 	.short	0x0100
        /*01e2*/ 	.byte	0x08
	.zero		1


	//   ....[21]....
        /*01e4*/ 	.word	0x000003e0
        /*01e8*/ 	.word	0x000000ff
        /*01ec*/ 	.word	0x000000a8
        /*01f0*/ 	.short	0x0100
        /*01f2*/ 	.byte	0x08
	.zero		1


	//   ....[22]....
        /*01f4*/ 	.word	0x000008e0
        /*01f8*/ 	.word	0x000000ff
        /*01fc*/ 	.word	0x000000e0
        /*0200*/ 	.short	0x0100
        /*0202*/ 	.byte	0x08
	.zero		1


	//   ....[23]....
        /*0204*/ 	.word	0x00000970
        /*0208*/ 	.word	0x000000ff
        /*020c*/ 	.word	0x000000e8
        /*0210*/ 	.short	0x0100
        /*0212*/ 	.byte	0x08
	.zero		1


	//   ....[24]....
        /*0214*/ 	.word	0x00000990
        /*0218*/ 	.word	0x000000ff
        /*021c*/ 	.word	0x000000c0
        /*0220*/ 	.short	0x0100
        /*0222*/ 	.byte	0x09
	.zero		1


	//   ....[25]....
        /*0224*/ 	.word	0x000009a0
        /*0228*/ 	.word	0x000000ff
        /*022c*/ 	.word	0x000000c8
        /*0230*/ 	.short	0x0100
        /*0232*/ 	.byte	0x09
	.zero		1


	//   ....[26]....
        /*0234*/ 	.word	0x000009b0
        /*0238*/ 	.word	0x000000ff
        /*023c*/ 	.word	0x000000d0
        /*0240*/ 	.short	0x0100
        /*0242*/ 	.byte	0x09
	.zero		1


	//   ....[27]....
        /*0244*/ 	.word	0x000009c0
        /*0248*/ 	.word	0x000000ff
        /*024c*/ 	.word	0x000000d8
        /*0250*/ 	.short	0x0100
        /*0252*/ 	.byte	0x09
	.zero		1


	//   ....[28]....
        /*0254*/ 	.word	0x000017f0
        /*0258*/ 	.word	0x000000ff
        /*025c*/ 	.word	0xfffffff8
        /*0260*/ 	.short	0x010a
        /*0262*/ 	.byte	0x0c
	.zero		1


	//   ....[29]....
        /*0264*/ 	.word	0x00001ac0
        /*0268*/ 	.word	0x000000ff
        /*026c*/ 	.word	0x00000000
        /*0270*/ 	.short	0x010a
        /*0272*/ 	.byte	0x08
	.zero		1


	//   ....[30]....
        /*0274*/ 	.word	0x00001b20
        /*0278*/ 	.word	0x000000ff
        /*027c*/ 	.word	0x00000000
        /*0280*/ 	.short	0x010a
        /*0282*/ 	.byte	0x08
	.zero		1


	//   ....[31]....
        /*0284*/ 	.word	0x00001c70
        /*0288*/ 	.word	0x00000015
        /*028c*/ 	.word	0x00000000
        /*0290*/ 	.short	0x0101
        /*0292*/ 	.byte	0x3f
	.zero		1


	//   ....[32]....
        /*0294*/ 	.word	0x00001df0
        /*0298*/ 	.word	0x00000014
        /*029c*/ 	.word	0x00000000
        /*02a0*/ 	.short	0x0101
        /*02a2*/ 	.byte	0x14
	.zero		1


	//   ....[33]....
        /*02a4*/ 	.word	0x00001e40
        /*02a8*/ 	.word	0x000000ff
        /*02ac*/ 	.word	0x00000008
        /*02b0*/ 	.short	0x010a
        /*02b2*/ 	.byte	0x0c
	.zero		1


	//   ....[34]....
        /*02b4*/ 	.word	0x00006a50
        /*02b8*/ 	.word	0x00000004
        /*02bc*/ 	.word	0x00000000
        /*02c0*/ 	.short	0x0101
        /*02c2*/ 	.byte	0x14
	.zero		1


	//   ....[35]....
        /*02c4*/ 	.word	0x000073c0
        /*02c8*/ 	.word	0x00000014
        /*02cc*/ 	.word	0x00000058
        /*02d0*/ 	.short	0x010a
        /*02d2*/ 	.byte	0x3f
	.zero		1


	//   ....[36]....
        /*02d4*/ 	.word	0x00007820
        /*02d8*/ 	.word	0x0000000a
        /*02dc*/ 	.word	0x000000e8
        /*02e0*/ 	.short	0x0101
        /*02e2*/ 	.byte	0x3f
	.zero		1


	//   ....[37]....
        /*02e4*/ 	.word	0x00007f90
        /*02e8*/ 	.word	0x00000005
        /*02ec*/ 	.word	0x00000000
        /*02f0*/ 	.short	0x010a
        /*02f2*/ 	.byte	0x3f
	.zero		1


	//   ....[38]....
        /*02f4*/ 	.word	0x00008010
        /*02f8*/ 	.word	0x00000007
        /*02fc*/ 	.word	0x00000000
        /*0300*/ 	.short	0x010a
        /*0302*/ 	.byte	0x3f
	.zero		1


	//   ....[39]....
        /*0304*/ 	.word	0x000080a0
        /*0308*/ 	.word	0x00000006
        /*030c*/ 	.word	0x00000000
        /*0310*/ 	.short	0x010a
        /*0312*/ 	.byte	0x3f
	.zero		1


	//   ....[40]....
        /*0314*/ 	.word	0x00008130
        /*0318*/ 	.word	0x00000009
        /*031c*/ 	.word	0x00000000
        /*0320*/ 	.short	0x010a
        /*0322*/ 	.byte	0x3f
	.zero		1


	//   ....[41]....
        /*0324*/ 	.word	0x000081c0
        /*0328*/ 	.word	0x00000006
        /*032c*/ 	.word	0x00000000
        /*0330*/ 	.short	0x010a
        /*0332*/ 	.byte	0x3f
	.zero		1


	//   ....[42]....
        /*0334*/ 	.word	0x00008250
        /*0338*/ 	.word	0x00000009
        /*033c*/ 	.word	0x00000000
        /*0340*/ 	.short	0x010a
        /*0342*/ 	.byte	0x3f
	.zero		1


	//   ....[43]....
        /*0344*/ 	.word	0x000082e0
        /*0348*/ 	.word	0x00000006
        /*034c*/ 	.word	0x00000000
        /*0350*/ 	.short	0x010a
        /*0352*/ 	.byte	0x3f
	.zero		1


	//   ....[44]....
        /*0354*/ 	.word	0x00008370
        /*0358*/ 	.word	0x00000009
        /*035c*/ 	.word	0x00000000
        /*0360*/ 	.short	0x010a
        /*0362*/ 	.byte	0x3f
	.zero		1


	//   ....[45]....
        /*0364*/ 	.word	0x00008400
        /*0368*/ 	.word	0x00000008
        /*036c*/ 	.word	0x00000000
        /*0370*/ 	.short	0x010a
        /*0372*/ 	.byte	0x3f
	.zero		1


	//   ....[46]....
        /*0374*/ 	.word	0x00008490
        /*0378*/ 	.word	0x0000000b
        /*037c*/ 	.word	0x00000000
        /*0380*/ 	.short	0x010a
        /*0382*/ 	.byte	0x3f
	.zero		1


	//   ....[47]....
        /*0384*/ 	.word	0x00008520
        /*0388*/ 	.word	0x00000003
        /*038c*/ 	.word	0x00000000
        /*0390*/ 	.short	0x010a
        /*0392*/ 	.byte	0x3f
	.zero		1


	//   ....[48]....
        /*0394*/ 	.word	0x00008590
        /*0398*/ 	.word	0x00000014
        /*039c*/ 	.word	0xfffffff8
        /*03a0*/ 	.short	0x010a
        /*03a2*/ 	.byte	0x3f
	.zero		1


	//   ....[49]....
        /*03a4*/ 	.word	0x000085f0
        /*03a8*/ 	.word	0x00000017
        /*03ac*/ 	.word	0x00000000
        /*03b0*/ 	.short	0x010a
        /*03b2*/ 	.byte	0x3f
	.zero		1


	//   ....[50]....
        /*03b4*/ 	.word	0x00008650
        /*03b8*/ 	.word	0x00000014
        /*03bc*/ 	.word	0x00000008
        /*03c0*/ 	.short	0x010a
        /*03c2*/ 	.byte	0x3f
	.zero		1


	//   ....[51]....
        /*03c4*/ 	.word	0x00008720
        /*03c8*/ 	.word	0x00000014
        /*03cc*/ 	.word	0x00000058
        /*03d0*/ 	.short	0x010a
        /*03d2*/ 	.byte	0x3f
	.zero		1


	//   ....[52]....
        /*03d4*/ 	.word	0x00008800
        /*03d8*/ 	.word	0x00000005
        /*03dc*/ 	.word	0x00000000
        /*03e0*/ 	.short	0x010a
        /*03e2*/ 	.byte	0x3f
	.zero		1


	//   ....[53]....
        /*03e4*/ 	.word	0x00008850
        /*03e8*/ 	.word	0x00000007
        /*03ec*/ 	.word	0x00000000
        /*03f0*/ 	.short	0x010a
        /*03f2*/ 	.byte	0x3f
	.zero		1


	//   ....[54]....
        /*03f4*/ 	.word	0x000088a0
        /*03f8*/ 	.word	0x00000006
        /*03fc*/ 	.word	0x00000000
        /*0400*/ 	.short	0x010a
        /*0402*/ 	.byte	0x3f
	.zero		1


	//   ....[55]....
        /*0404*/ 	.word	0x000088f0
        /*0408*/ 	.word	0x00000009
        /*040c*/ 	.word	0x00000000
        /*0410*/ 	.short	0x010a
        /*0412*/ 	.byte	0x3f
	.zero		1


	//   ....[56]....
        /*0414*/ 	.word	0x00008940
        /*0418*/ 	.word	0x00000006
        /*041c*/ 	.word	0x00000000
        /*0420*/ 	.short	0x010a
        /*0422*/ 	.byte	0x3f
	.zero		1


	//   ....[57]....
        /*0424*/ 	.word	0x00008990
        /*0428*/ 	.word	0x00000009
        /*042c*/ 	.word	0x00000000
        /*0430*/ 	.short	0x010a
        /*0432*/ 	.byte	0x3f
	.zero		1


	//   ....[58]....
        /*0434*/ 	.word	0x000089e0
        /*0438*/ 	.word	0x00000006
        /*043c*/ 	.word	0x00000000
        /*0440*/ 	.short	0x010a
        /*0442*/ 	.byte	0x3f
	.zero		1


	//   ....[59]....
        /*0444*/ 	.word	0x00008a30
        /*0448*/ 	.word	0x00000009
        /*044c*/ 	.word	0x00000000
        /*0450*/ 	.short	0x010a
        /*0452*/ 	.byte	0x3f
	.zero		1


	//   ....[60]....
        /*0454*/ 	.word	0x00008a80
        /*0458*/ 	.word	0x00000008
        /*045c*/ 	.word	0x00000000
        /*0460*/ 	.short	0x010a
        /*0462*/ 	.byte	0x3f
	.zero		1


	//   ....[61]....
        /*0464*/ 	.word	0x00008ad0
        /*0468*/ 	.word	0x0000000b
        /*046c*/ 	.word	0x00000000
        /*0470*/ 	.short	0x010a
        /*0472*/ 	.byte	0x3f
	.zero		1


	//----- nvinfo : EIATTR_NUM_MBARRIERS
	.align		4
.L_28:
        /*0474*/ 	.byte	0x03, 0x38
        /*0476*/ 	.short	0x001c


	//----- nvinfo : EIATTR_EXIT_INSTR_OFFSETS
	.align		4
        /*0478*/ 	.byte	0x04, 0x1c
        /*047a*/ 	.short	(.L_30 - .L_29)


	//   ....[0]....
.L_29:
        /*047c*/ 	.word	0x00001460


	//   ....[1]....
        /*0480*/ 	.word	0x000014c0


	//   ....[2]....
        /*0484*/ 	.word	0x00007060


	//   ....[3]....
        /*0488*/ 	.word	0x00007090


	//   ....[4]....
        /*048c*/ 	.word	0x00008570


	//----- nvinfo : EIATTR_MAX_THREADS
	.align		4
.L_30:
        /*0490*/ 	.byte	0x04, 0x05
        /*0492*/ 	.short	(.L_32 - .L_31)
.L_31:
        /*0494*/ 	.word	0x00000180
        /*0498*/ 	.word	0x00000001
        /*049c*/ 	.word	0x00000001


	//----- nvinfo : EIATTR_CRS_STACK_SIZE
	.align		4
.L_32:
        /*04a0*/ 	.byte	0x04, 0x1e
        /*04a2*/ 	.short	(.L_34 - .L_33)
.L_33:
        /*04a4*/ 	.word	0x00000000


	//----- nvinfo : EIATTR_CBANK_PARAM_SIZE
	.align		4
.L_34:
        /*04a8*/ 	.byte	0x03, 0x19
        /*04aa*/ 	.short	0x0570


	//----- nvinfo : EIATTR_PARAM_CBANK
	.align		4
        /*04ac*/ 	.byte	0x04, 0x0a
        /*04ae*/ 	.short	(.L_36 - .L_35)
	.align		4
.L_35:
        /*04b0*/ 	.word	index@(.nv.constant0._ZN7cutlass13device_kernelINS_4gemm6kernel13GemmUniversalIN4cute5tupleIJiiiiEEENS1_10collective13CollectiveMmaINS1_40MainloopSm90TmaGmmaWarpSpecializedSparseILi11ENS5_IJNS4_1CILi1EEENSA_ILi2EEESB_EEENS1_32KernelTmaWarpSpecializedPingpongEEENS5_IJNSA_ILi64EEENSA_ILi128EEESG_EEENS_10bfloat16_tENS5_IJNS4_6LayoutINS5_IJiNS5_IJSC_iEEEiEEENS5_IJlNS5_IJSB_SC_EEElEEEEENSK_INS5_IJNS5_IJNS5_IJNSA_ILi8EEESC_NSA_ILi4EEEEEEiEEENS5_IJNS5_IJNSA_ILi16EEESC_SC_EEEiEEEiEEENS5_IJNS5_IJNS5_IJSG_SU_NSA_ILi1024EEEEEENSA_ILi4096EEEEEENS5_IJNS5_IJSB_NSA_ILi512EEENSA_ILi32EEEEEElEEElEEEEEEEESJ_NS5_IJlSB_lEEENS4_8TiledMMAINS4_8MMA_AtomIJNS4_4SM904GMMA6SPARSE29GMMA_64x128x32_F32BF16BF16_SSILNS1D_5MajorE0ELS1G_0ELNS1D_7ScaleInE1ELS1H_1ELNS1D_9SparseSelE0EEEEEENSK_INS5_IJSB_SB_SB_EEENS5_IJNSA_ILi0EEES1M_S1M_EEEEENS5_IJNS4_10UnderscoreES1P_S1P_EEEEENS4_23SM90_TMA_LOAD_MULTICASTENS4_14ComposedLayoutINS4_7SwizzleILi2ELi4ELi3EEENS4_25smem_sparse_ptr_flag_bitsILi2ELi16EEENSK_INS5_IJNS5_IJSB_SQ_EEENS5_IJSC_S13_EEEEEENS5_IJNS5_IJS1M_SG_EEESN_EEEEEEEvNS4_8identityENS4_13SM90_TMA_LOADENS1T_INS1U_ILi3ELi4ELi3EEENS4_18smem_ptr_flag_bitsILi16EEENSK_INS5_IJSQ_SG_EEENS5_IJSG_SB_EEEEEEEvS25_EENS_8epilogue10collective6detail29Sm90TmaWarpSpecializedAdapterINS2G_15DefaultEpilogueIfNS5_IJSB_llEEES2K_NS2F_6thread17LinearCombinationIfLi1EffLNS2L_9ScaleType4KindE0ELNS_15FloatRoundStyleE2EfEENS1_15EpilogueDefaultEEEEEvvEEEEvNT_6ParamsE)
        /*04b4*/ 	.short	0x0210
        /*04b6*/ 	.short	0x0570


	//----- nvinfo : EIATTR_SW_WAR
	.align		4
.L_36:
        /*04b8*/ 	.byte	0x04, 0x36
        /*04ba*/ 	.short	(.L_38 - .L_37)
.L_37:
        /*04bc*/ 	.word	0x00000008
.L_38:


//--------------------- .nv.callgraph             --------------------------
	.section	.nv.callgraph,"",@"SHT_CUDA_CALLGRAPH"
	.align	4
	.sectionentsize	8
	.align		4
        /*0000*/ 	.word	0x00000000
	.align		4
        /*0004*/ 	.word	0xffffffff
	.align		4
        /*0008*/ 	.word	0x00000000
	.align		4
        /*000c*/ 	.word	0xfffffffe
	.align		4
        /*0010*/ 	.word	0x00000000
	.align		4
        /*0014*/ 	.word	0xfffffffd
	.align		4
        /*0018*/ 	.word	0x00000000
	.align		4
        /*001c*/ 	.word	0xfffffffc


//--------------------- .nv.constant4             --------------------------
	.section	.nv.constant4,"a",@progbits
	.align	8
	.align		8
.nv.constant4:
        /*0000*/ 	.dword	_ZN39_INTERNAL_eb677fd5_4_k_cu_3c15e06b_37314cuda3std3__45__cpo5beginE
	.align		8
        /*0008*/ 	.dword	_ZN39_INTERNAL_eb677fd5_4_k_cu_3c15e06b_37314cuda3std3__45__cpo3endE
	.align		8
        /*0010*/ 	.dword	_ZN39_INTERNAL_eb677fd5_4_k_cu_3c15e06b_37314cuda3std3__45__cpo6cbeginE
	.align		8
        /*0018*/ 	.dword	_ZN39_INTERNAL_eb677fd5_4_k_cu_3c15e06b_37314cuda3std3__45__cpo4cendE
	.align		8
        /*0020*/ 	.dword	_ZN39_INTERNAL_eb677fd5_4_k_cu_3c15e06b_37314cuda3std3__441_GLOBAL__N__eb677fd5_4_k_cu_3c15e06b_37316ignoreE
	.align		8
        /*0028*/ 	.dword	_ZN39_INTERNAL_eb677fd5_4_k_cu_3c15e06b_37314cuda3std3__419piecewise_constructE
	.align		8
        /*0030*/ 	.dword	_ZN39_INTERNAL_eb677fd5_4_k_cu_3c15e06b_37314cuda3std3__48in_placeE
	.align		8
        /*0038*/ 	.dword	_ZN39_INTERNAL_eb677fd5_4_k_cu_3c15e06b_37314cuda3std6ranges3__45__cpo4swapE
	.align		8
        /*0040*/ 	.dword	_ZN39_INTERNAL_eb677fd5_4_k_cu_3c15e06b_37314cuda3std6ranges3__45__cpo9iter_moveE
	.align		8
        /*0048*/ 	.dword	_ZN39_INTERNAL_eb677fd5_4_k_cu_3c15e06b_37314cute7productE
	.align		8
        /*0050*/ 	.dword	_ZN39_INTERNAL_eb677fd5_4_k_cu_3c15e06b_37314cute1_E


//--------------------- .text._ZN7cutlass13device_kernelINS_4gemm6kernel13GemmUniversalIN4cute5tupleIJiiiiEEENS1_10collective13CollectiveMmaINS1_40MainloopSm90TmaGmmaWarpSpecializedSparseILi11ENS5_IJNS4_1CILi1EEENSA_ILi2EEESB_EEENS1_32KernelTmaWarpSpecializedPingpongEEENS5_IJNSA_ILi64EEENSA_ILi128EEESG_EEENS_10bfloat16_tENS5_IJNS4_6LayoutINS5_IJiNS5_IJSC_iEEEiEEENS5_IJlNS5_IJSB_SC_EEElEEEEENSK_INS5_IJNS5_IJNS5_IJNSA_ILi8EEESC_NSA_ILi4EEEEEEiEEENS5_IJNS5_IJNSA_ILi16EEESC_SC_EEEiEEEiEEENS5_IJNS5_IJNS5_IJSG_SU_NSA_ILi1024EEEEEENSA_ILi4096EEEEEENS5_IJNS5_IJSB_NSA_ILi512EEENSA_ILi32EEEEEElEEElEEEEEEEESJ_NS5_IJlSB_lEEENS4_8TiledMMAINS4_8MMA_AtomIJNS4_4SM904GMMA6SPARSE29GMMA_64x128x32_F32BF16BF16_SSILNS1D_5MajorE0ELS1G_0ELNS1D_7ScaleInE1ELS1H_1ELNS1D_9SparseSelE0EEEEEENSK_INS5_IJSB_SB_SB_EEENS5_IJNSA_ILi0EEES1M_S1M_EEEEENS5_IJNS4_10UnderscoreES1P_S1P_EEEEENS4_23SM90_TMA_LOAD_MULTICASTENS4_14ComposedLayoutINS4_7SwizzleILi2ELi4ELi3EEENS4_25smem_sparse_ptr_flag_bitsILi2ELi16EEENSK_INS5_IJNS5_IJSB_SQ_EEENS5_IJSC_S13_EEEEEENS5_IJNS5_IJS1M_SG_EEESN_EEEEEEEvNS4_8identityENS4_13SM90_TMA_LOADENS1T_INS1U_ILi3ELi4ELi3EEENS4_18smem_ptr_flag_bitsILi16EEENSK_INS5_IJSQ_SG_EEENS5_IJSG_SB_EEEEEEEvS25_EENS_8epilogue10collective6detail29Sm90TmaWarpSpecializedAdapterINS2G_15DefaultEpilogueIfNS5_IJSB_llEEES2K_NS2F_6thread17LinearCombinationIfLi1EffLNS2L_9ScaleType4KindE0ELNS_15FloatRoundStyleE2EfEENS1_15EpilogueDefaultEEEEEvvEEEEvNT_6ParamsE --------------------------
	.section	.text._ZN7cutlass13device_kernelINS_4gemm6kernel13GemmUniversalIN4cute5tupleIJiiiiEEENS1_10collective13CollectiveMmaINS1_40MainloopSm90TmaGmmaWarpSpecializedSparseILi11ENS5_IJNS4_1CILi1EEENSA_ILi2EEESB_EEENS1_32KernelTmaWarpSpecializedPingpongEEENS5_IJNSA_ILi64EEENSA_ILi128EEESG_EEENS_10bfloat16_tENS5_IJNS4_6LayoutINS5_IJiNS5_IJSC_iEEEiEEENS5_IJlNS5_IJSB_SC_EEElEEEEENSK_INS5_IJNS5_IJNS5_IJNSA_ILi8EEESC_NSA_ILi4EEEEEEiEEENS5_IJNS5_IJNSA_ILi16EEESC_SC_EEEiEEEiEEENS5_IJNS5_IJNS5_IJSG_SU_NSA_ILi1024EEEEEENSA_ILi4096EEEEEENS5_IJNS5_IJSB_NSA_ILi512EEENSA_ILi32EEEEEElEEElEEEEEEEESJ_NS5_IJlSB_lEEENS4_8TiledMMAINS4_8MMA_AtomIJNS4_4SM904GMMA6SPARSE29GMMA_64x128x32_F32BF16BF16_SSILNS1D_5MajorE0ELS1G_0ELNS1D_7ScaleInE1ELS1H_1ELNS1D_9SparseSelE0EEEEEENSK_INS5_IJSB_SB_SB_EEENS5_IJNSA_ILi0EEES1M_S1M_EEEEENS5_IJNS4_10UnderscoreES1P_S1P_EEEEENS4_23SM90_TMA_LOAD_MULTICASTENS4_14ComposedLayoutINS4_7SwizzleILi2ELi4ELi3EEENS4_25smem_sparse_ptr_flag_bitsILi2ELi16EEENSK_INS5_IJNS5_IJSB_SQ_EEENS5_IJSC_S13_EEEEEENS5_IJNS5_IJS1M_SG_EEESN_EEEEEEEvNS4_8identityENS4_13SM90_TMA_LOADENS1T_INS1U_ILi3ELi4ELi3EEENS4_18smem_ptr_flag_bitsILi16EEENSK_INS5_IJSQ_SG_EEENS5_IJSG_SB_EEEEEEEvS25_EENS_8epilogue10collective6detail29Sm90TmaWarpSpecializedAdapterINS2G_15DefaultEpilogueIfNS5_IJSB_llEEES2K_NS2F_6thread17LinearCombinationIfLi1EffLNS2L_9ScaleType4KindE0ELNS_15FloatRoundStyleE2EfEENS1_15EpilogueDefaultEEEEEvvEEEEvNT_6ParamsE,"ax",@progbits
	.align	128
.text._ZN7cutlass13device_kernelINS_4gemm6kernel13GemmUniversalIN4cute5tupleIJiiiiEEENS1_10collective13CollectiveMmaINS1_40MainloopSm90TmaGmmaWarpSpecializedSparseILi11ENS5_IJNS4_1CILi1EEENSA_ILi2EEESB_EEENS1_32KernelTmaWarpSpecializedPingpongEEENS5_IJNSA_ILi64EEENSA_ILi128EEESG_EEENS_10bfloat16_tENS5_IJNS4_6LayoutINS5_IJiNS5_IJSC_iEEEiEEENS5_IJlNS5_IJSB_SC_EEElEEEEENSK_INS5_IJNS5_IJNS5_IJNSA_ILi8EEESC_NSA_ILi4EEEEEEiEEENS5_IJNS5_IJNSA_ILi16EEESC_SC_EEEiEEEiEEENS5_IJNS5_IJNS5_IJSG_SU_NSA_ILi1024EEEEEENSA_ILi4096EEEEEENS5_IJNS5_IJSB_NSA_ILi512EEENSA_ILi32EEEEEElEEElEEEEEEEESJ_NS5_IJlSB_lEEENS4_8TiledMMAINS4_8MMA_AtomIJNS4_4SM904GMMA6SPARSE29GMMA_64x128x32_F32BF16BF16_SSILNS1D_5MajorE0ELS1G_0ELNS1D_7ScaleInE1ELS1H_1ELNS1D_9SparseSelE0EEEEEENSK_INS5_IJSB_SB_SB_EEENS5_IJNSA_ILi0EEES1M_S1M_EEEEENS5_IJNS4_10UnderscoreES1P_S1P_EEEEENS4_23SM90_TMA_LOAD_MULTICASTENS4_14ComposedLayoutINS4_7SwizzleILi2ELi4ELi3EEENS4_25smem_sparse_ptr_flag_bitsILi2ELi16EEENSK_INS5_IJNS5_IJSB_SQ_EEENS5_IJSC_S13_EEEEEENS5_IJNS5_IJS1M_SG_EEESN_EEEEEEEvNS4_8identityENS4_13SM90_TMA_LOADENS1T_INS1U_ILi3ELi4ELi3EEENS4_18smem_ptr_flag_bitsILi16EEENSK_INS5_IJSQ_SG_EEENS5_IJSG_SB_EEEEEEEvS25_EENS_8epilogue10collective6detail29Sm90TmaWarpSpecializedAdapterINS2G_15DefaultEpilogueIfNS5_IJSB_llEEES2K_NS2F_6thread17LinearCombinationIfLi1EffLNS2L_9ScaleType4KindE0ELNS_15FloatRoundStyleE2EfEENS1_15EpilogueDefaultEEEEEvvEEEEvNT_6ParamsE:
        .type           _ZN7cutlass13device_kernelINS_4gemm6kernel13GemmUniversalIN4cute5tupleIJiiiiEEENS1_10collective13CollectiveMmaINS1_40MainloopSm90TmaGmmaWarpSpecializedSparseILi11ENS5_IJNS4_1CILi1EEENSA_ILi2EEESB_EEENS1_32KernelTmaWarpSpecializedPingpongEEENS5_IJNSA_ILi64EEENSA_ILi128EEESG_EEENS_10bfloat16_tENS5_IJNS4_6LayoutINS5_IJiNS5_IJSC_iEEEiEEENS5_IJlNS5_IJSB_SC_EEElEEEEENSK_INS5_IJNS5_IJNS5_IJNSA_ILi8EEESC_NSA_ILi4EEEEEEiEEENS5_IJNS5_IJNSA_ILi16EEESC_SC_EEEiEEEiEEENS5_IJNS5_IJNS5_IJSG_SU_NSA_ILi1024EEEEEENSA_ILi4096EEEEEENS5_IJNS5_IJSB_NSA_ILi512EEENSA_ILi32EEEEEElEEElEEEEEEEESJ_NS5_IJlSB_lEEENS4_8TiledMMAINS4_8MMA_AtomIJNS4_4SM904GMMA6SPARSE29GMMA_64x128x32_F32BF16BF16_SSILNS1D_5MajorE0ELS1G_0ELNS1D_7ScaleInE1ELS1H_1ELNS1D_9SparseSelE0EEEEEENSK_INS5_IJSB_SB_SB_EEENS5_IJNSA_ILi0EEES1M_S1M_EEEEENS5_IJNS4_10UnderscoreES1P_S1P_EEEEENS4_23SM90_TMA_LOAD_MULTICASTENS4_14ComposedLayoutINS4_7SwizzleILi2ELi4ELi3EEENS4_25smem_sparse_ptr_flag_bitsILi2ELi16EEENSK_INS5_IJNS5_IJSB_SQ_EEENS5_IJSC_S13_EEEEEENS5_IJNS5_IJS1M_SG_EEESN_EEEEEEEvNS4_8identityENS4_13SM90_TMA_LOADENS1T_INS1U_ILi3ELi4ELi3EEENS4_18smem_ptr_flag_bitsILi16EEENSK_INS5_IJSQ_SG_EEENS5_IJSG_SB_EEEEEEEvS25_EENS_8epilogue10collective6detail29Sm90TmaWarpSpecializedAdapterINS2G_15DefaultEpilogueIfNS5_IJSB_llEEES2K_NS2F_6thread17LinearCombinationIfLi1EffLNS2L_9ScaleType4KindE0ELNS_15FloatRoundStyleE2EfEENS1_15EpilogueDefaultEEEEEvvEEEEvNT_6ParamsE,@function
        .size           _ZN7cutlass13device_kernelINS_4gemm6kernel13GemmUniversalIN4cute5tupleIJiiiiEEENS1_10collective13CollectiveMmaINS1_40MainloopSm90TmaGmmaWarpSpecializedSparseILi11ENS5_IJNS4_1CILi1EEENSA_ILi2EEESB_EEENS1_32KernelTmaWarpSpecializedPingpongEEENS5_IJNSA_ILi64EEENSA_ILi128EEESG_EEENS_10bfloat16_tENS5_IJNS4_6LayoutINS5_IJiNS5_IJSC_iEEEiEEENS5_IJlNS5_IJSB_SC_EEElEEEEENSK_INS5_IJNS5_IJNS5_IJNSA_ILi8EEESC_NSA_ILi4EEEEEEiEEENS5_IJNS5_IJNSA_ILi16EEESC_SC_EEEiEEEiEEENS5_IJNS5_IJNS5_IJSG_SU_NSA_ILi1024EEEEEENSA_ILi4096EEEEEENS5_IJNS5_IJSB_NSA_ILi512EEENSA_ILi32EEEEEElEEElEEEEEEEESJ_NS5_IJlSB_lEEENS4_8TiledMMAINS4_8MMA_AtomIJNS4_4SM904GMMA6SPARSE29GMMA_64x128x32_F32BF16BF16_SSILNS1D_5MajorE0ELS1G_0ELNS1D_7ScaleInE1ELS1H_1ELNS1D_9SparseSelE0EEEEEENSK_INS5_IJSB_SB_SB_EEENS5_IJNSA_ILi0EEES1M_S1M_EEEEENS5_IJNS4_10UnderscoreES1P_S1P_EEEEENS4_23SM90_TMA_LOAD_MULTICASTENS4_14ComposedLayoutINS4_7SwizzleILi2ELi4ELi3EEENS4_25smem_sparse_ptr_flag_bitsILi2ELi16EEENSK_INS5_IJNS5_IJSB_SQ_EEENS5_IJSC_S13_EEEEEENS5_IJNS5_IJS1M_SG_EEESN_EEEEEEEvNS4_8identityENS4_13SM90_TMA_LOADENS1T_INS1U_ILi3ELi4ELi3EEENS4_18smem_ptr_flag_bitsILi16EEENSK_INS5_IJSQ_SG_EEENS5_IJSG_SB_EEEEEEEvS25_EENS_8epilogue10collective6detail29Sm90TmaWarpSpecializedAdapterINS2G_15DefaultEpilogueIfNS5_IJSB_llEEES2K_NS2F_6thread17LinearCombinationIfLi1EffLNS2L_9ScaleType4KindE0ELNS_15FloatRoundStyleE2EfEENS1_15EpilogueDefaultEEEEEvvEEEEvNT_6ParamsE,(.L_x_207 - _ZN7cutlass13device_kernelINS_4gemm6kernel13GemmUniversalIN4cute5tupleIJiiiiEEENS1_10collective13CollectiveMmaINS1_40MainloopSm90TmaGmmaWarpSpecializedSparseILi11ENS5_IJNS4_1CILi1EEENSA_ILi2EEESB_EEENS1_32KernelTmaWarpSpecializedPingpongEEENS5_IJNSA_ILi64EEENSA_ILi128EEESG_EEENS_10bfloat16_tENS5_IJNS4_6LayoutINS5_IJiNS5_IJSC_iEEEiEEENS5_IJlNS5_IJSB_SC_EEElEEEEENSK_INS5_IJNS5_IJNS5_IJNSA_ILi8EEESC_NSA_ILi4EEEEEEiEEENS5_IJNS5_IJNSA_ILi16EEESC_SC_EEEiEEEiEEENS5_IJNS5_IJNS5_IJSG_SU_NSA_ILi1024EEEEEENSA_ILi4096EEEEEENS5_IJNS5_IJSB_NSA_ILi512EEENSA_ILi32EEEEEElEEElEEEEEEEESJ_NS5_IJlSB_lEEENS4_8TiledMMAINS4_8MMA_AtomIJNS4_4SM904GMMA6SPARSE29GMMA_64x128x32_F32BF16BF16_SSILNS1D_5MajorE0ELS1G_0ELNS1D_7ScaleInE1ELS1H_1ELNS1D_9SparseSelE0EEEEEENSK_INS5_IJSB_SB_SB_EEENS5_IJNSA_ILi0EEES1M_S1M_EEEEENS5_IJNS4_10UnderscoreES1P_S1P_EEEEENS4_23SM90_TMA_LOAD_MULTICASTENS4_14ComposedLayoutINS4_7SwizzleILi2ELi4ELi3EEENS4_25smem_sparse_ptr_flag_bitsILi2ELi16EEENSK_INS5_IJNS5_IJSB_SQ_EEENS5_IJSC_S13_EEEEEENS5_IJNS5_IJS1M_SG_EEESN_EEEEEEEvNS4_8identityENS4_13SM90_TMA_LOADENS1T_INS1U_ILi3ELi4ELi3EEENS4_18smem_ptr_flag_bitsILi16EEENSK_INS5_IJSQ_SG_EEENS5_IJSG_SB_EEEEEEEvS25_EENS_8epilogue10collective6detail29Sm90TmaWarpSpecializedAdapterINS2G_15DefaultEpilogueIfNS5_IJSB_llEEES2K_NS2F_6thread17LinearCombinationIfLi1EffLNS2L_9ScaleType4KindE0ELNS_15FloatRoundStyleE2EfEENS1_15EpilogueDefaultEEEEEvvEEEEvNT_6ParamsE)
        .other          _ZN7cutlass13device_kernelINS_4gemm6kernel13GemmUniversalIN4cute5tupleIJiiiiEEENS1_10collective13CollectiveMmaINS1_40MainloopSm90TmaGmmaWarpSpecializedSparseILi11ENS5_IJNS4_1CILi1EEENSA_ILi2EEESB_EEENS1_32KernelTmaWarpSpecializedPingpongEEENS5_IJNSA_ILi64EEENSA_ILi128EEESG_EEENS_10bfloat16_tENS5_IJNS4_6LayoutINS5_IJiNS5_IJSC_iEEEiEEENS5_IJlNS5_IJSB_SC_EEElEEEEENSK_INS5_IJNS5_IJNS5_IJNSA_ILi8EEESC_NSA_ILi4EEEEEEiEEENS5_IJNS5_IJNSA_ILi16EEESC_SC_EEEiEEEiEEENS5_IJNS5_IJNS5_IJSG_SU_NSA_ILi1024EEEEEENSA_ILi4096EEEEEENS5_IJNS5_IJSB_NSA_ILi512EEENSA_ILi32EEEEEElEEElEEEEEEEESJ_NS5_IJlSB_lEEENS4_8TiledMMAINS4_8MMA_AtomIJNS4_4SM904GMMA6SPARSE29GMMA_64x128x32_F32BF16BF16_SSILNS1D_5MajorE0ELS1G_0ELNS1D_7ScaleInE1ELS1H_1ELNS1D_9SparseSelE0EEEEEENSK_INS5_IJSB_SB_SB_EEENS5_IJNSA_ILi0EEES1M_S1M_EEEEENS5_IJNS4_10UnderscoreES1P_S1P_EEEEENS4_23SM90_TMA_LOAD_MULTICASTENS4_14ComposedLayoutINS4_7SwizzleILi2ELi4ELi3EEENS4_25smem_sparse_ptr_flag_bitsILi2ELi16EEENSK_INS5_IJNS5_IJSB_SQ_EEENS5_IJSC_S13_EEEEEENS5_IJNS5_IJS1M_SG_EEESN_EEEEEEEvNS4_8identityENS4_13SM90_TMA_LOADENS1T_INS1U_ILi3ELi4ELi3EEENS4_18smem_ptr_flag_bitsILi16EEENSK_INS5_IJSQ_SG_EEENS5_IJSG_SB_EEEEEEEvS25_EENS_8epilogue10collective6detail29Sm90TmaWarpSpecializedAdapterINS2G_15DefaultEpilogueIfNS5_IJSB_llEEES2K_NS2F_6thread17LinearCombinationIfLi1EffLNS2L_9ScaleType4KindE0ELNS_15FloatRoundStyleE2EfEENS1_15EpilogueDefaultEEEEEvvEEEEvNT_6ParamsE,@"STO_CUDA_ENTRY STV_DEFAULT"
_ZN7cutlass13device_kernelINS_4gemm6kernel13GemmUniversalIN4cute5tupleIJiiiiEEENS1_10collective13CollectiveMmaINS1_40MainloopSm90TmaGmmaWarpSpecializedSparseILi11ENS5_IJNS4_1CILi1EEENSA_ILi2EEESB_EEENS1_32KernelTmaWarpSpecializedPingpongEEENS5_IJNSA_ILi64EEENSA_ILi128EEESG_EEENS_10bfloat16_tENS5_IJNS4_6LayoutINS5_IJiNS5_IJSC_iEEEiEEENS5_IJlNS5_IJSB_SC_EEElEEEEENSK_INS5_IJNS5_IJNS5_IJNSA_ILi8EEESC_NSA_ILi4EEEEEEiEEENS5_IJNS5_IJNSA_ILi16EEESC_SC_EEEiEEEiEEENS5_IJNS5_IJNS5_IJSG_SU_NSA_ILi1024EEEEEENSA_ILi4096EEEEEENS5_IJNS5_IJSB_NSA_ILi512EEENSA_ILi32EEEEEElEEElEEEEEEEESJ_NS5_IJlSB_lEEENS4_8TiledMMAINS4_8MMA_AtomIJNS4_4SM904GMMA6SPARSE29GMMA_64x128x32_F32BF16BF16_SSILNS1D_5MajorE0ELS1G_0ELNS1D_7ScaleInE1ELS1H_1ELNS1D_9SparseSelE0EEEEEENSK_INS5_IJSB_SB_SB_EEENS5_IJNSA_ILi0EEES1M_S1M_EEEEENS5_IJNS4_10UnderscoreES1P_S1P_EEEEENS4_23SM90_TMA_LOAD_MULTICASTENS4_14ComposedLayoutINS4_7SwizzleILi2ELi4ELi3EEENS4_25smem_sparse_ptr_flag_bitsILi2ELi16EEENSK_INS5_IJNS5_IJSB_SQ_EEENS5_IJSC_S13_EEEEEENS5_IJNS5_IJS1M_SG_EEESN_EEEEEEEvNS4_8identityENS4_13SM90_TMA_LOADENS1T_INS1U_ILi3ELi4ELi3EEENS4_18smem_ptr_flag_bitsILi16EEENSK_INS5_IJSQ_SG_EEENS5_IJSG_SB_EEEEEEEvS25_EENS_8epilogue10collective6detail29Sm90TmaWarpSpecializedAdapterINS2G_15DefaultEpilogueIfNS5_IJSB_llEEES2K_NS2F_6thread17LinearCombinationIfLi1EffLNS2L_9ScaleType4KindE0ELNS_15FloatRoundStyleE2EfEENS1_15EpilogueDefaultEEEEEvvEEEEvNT_6ParamsE:
[----:B------:R-:W-:Y:S01]  /*0000*/  LDC R1, c[0x0][0x28] ;  /* 0x00000a00ff017b82 */ /* 0x000fe20000000800 */
[----:B------:R-:W0:Y:S01]  /*0010*/  S2R R10, SR_TID.X ;  /* 0x00000000000a7919 */ /* 0x000e220000002100 */
[----:B------:R-:W-:Y:S01]  /*0020*/  ELECT P0, URZ, PT ;  /* 0x00000000003f782f */ /* 0x000fe20003800000 */
[----:B------:R-:W-:Y:S01]  /*0030*/  BSSY B0, `(.L_x_0) ;  /* 0x0000012000007945 */ /* 0x000fe20003800000 */
[--C-:B0-----:R-:W-:Y:S02]  /*0040*/  SHF.R.U32.HI R0, RZ, 0x5, R10.reuse ;  /* 0x00000005ff007819 */ /* 0x101fe4000001160a */
[----:B------:R-:W-:-:S03]  /*0050*/  SHF.R.U32.HI R4, RZ, 0x7, R10 ;  /* 0x00000007ff047819 */ /* 0x000fc6000001160a */
[----:B------:R-:W0:Y:S04]  /*0060*/  SHFL.IDX PT, R2, R0, RZ, 0x1f ;  /* 0x00001fff00027589 */ /* 0x000e2800000e0000 */
[----:B------:R1:W2:Y:S01]  /*0070*/  SHFL.IDX PT, R5, R4, RZ, 0x1f ;  /* 0x00001fff04057589 */ /* 0x0002a200000e0000 */
[----:B0-----:R-:W-:-:S13]  /*0080*/  ISETP.NE.OR P0, PT, R2, RZ, !P0 ;  /* 0x000000ff0200720c */ /* 0x001fda0004705670 */
[----:B-12---:R-:W-:Y:S05]  /*0090*/  @P0 BRA `(.L_x_1) ;  /* 0x00000000002c0947 */ /* 0x006fea0003800000 */
[----:B------:R-:W-:Y:S02]  /*00a0*/  ULDC.64 UR4, c[0x0][0x198] ;  /* 0x0000660000047ab9 */ /* 0x000fe40000000a00 */
[----:B------:R-:W-:Y:S02]  /*00b0*/  UIADD3 UR6, UP0, UR4, 0xf0, URZ ;  /* 0x000000f004067890 */ /* 0x000fe4000ff1e03f */
[----:B------:R-:W-:Y:S02]  /*00c0*/  UIADD3 UR8, UP1, UR4, 0x1f0, URZ ;  /* 0x000001f004087890 */ /* 0x000fe4000ff3e03f */
[----:B------:R-:W-:Y:S02]  /*00d0*/  UIADD3 UR4, UP2, UR4, 0x2f0, URZ ;  /* 0x000002f004047890 */ /* 0x000fe4000ff5e03f */
[----:B------:R-:W-:Y:S02]  /*00e0*/  UIADD3.X UR7, URZ, UR5, URZ, UP0, !UPT ;  /* 0x000000053f077290 */ /* 0x000fe400087fe43f */
[----:B------:R-:W-:-:S02]  /*00f0*/  UIADD3.X UR9, URZ, UR5, URZ, UP1, !UPT ;  /* 0x000000053f097290 */ /* 0x000fc40008ffe43f */
[----:B------:R-:W-:-:S05]  /*0100*/  UIADD3.X UR5, URZ, UR5, URZ, UP2, !UPT ;  /* 0x000000053f057290 */ /* 0x000fca00097fe43f */
[----:B------:R0:W-:Y:S02]  /*0110*/  UTMACCTL.PF [UR6] ;  /* 0x00000000060079b9 */ /* 0x0001e40008040000 */
[----:B------:R0:W-:Y:S02]  /*0120*/  UTMACCTL.PF [UR8] ;  /* 0x00000000080079b9 */ /* 0x0001e40008040000 */
[----:B------:R0:W-:Y:S02]  /*0130*/  UTMACCTL.PF [UR4] ;  /* 0x00000000040079b9 */ /* 0x0001e40008040000 */
[----:B0-----:R-:W-:Y:S01]  /*0140*/  NOP ;  /* 0x0000000000007918 */ /* 0x001fe20000000000 */
.L_x_1:
[----:B------:R-:W-:Y:S05]  /*0150*/  BSYNC B0 ;  /* 0x0000000000007941 */ /* 0x000fea0003800000 */
.L_x_0:
[----:B------:R-:W0:Y:S01]  /*0160*/  SHFL.IDX PT, R6, R0, RZ, 0x1f ;  /* 0x00001fff00067589 */ /* 0x000e2200000e0000 */
[----:B------:R-:W-:Y:S02]  /*0170*/  SHF.R.S32.HI R3, RZ, 0x1f, R10 ;  /* 0x0000001fff037819 */ /* 0x000fe4000001140a */
[----:B0-----:R-:W-:-:S13]  /*0180*/  ISETP.NE.AND P0, PT, R6, RZ, PT ;  /* 0x000000ff0600720c */ /* 0x001fda0003f05270 */
[----:B------:R-:W-:Y:S05]  /*0190*/  @P0 BRA `(.L_x_2) ;  /* 0x00000000009c0947 */ /* 0x000fea0003800000 */
[----:B------:R-:W-:Y:S01]  /*01a0*/  ELECT P0, URZ, PT ;  /* 0x00000000003f782f */ /* 0x000fe20003800000 */
[----:B------:R-:W-:-:S12]  /*01b0*/  BSSY B0, `(.L_x_2) ;  /* 0x0000025000007945 */ /* 0x000fd80003800000 */
[----:B------:R-:W-:Y:S05]  /*01c0*/  @!P0 BRA `(.L_x_3) ;  /* 0x00000000008c8947 */ /* 0x000fea0003800000 */
[----:B------:R-:W0:Y:S01]  /*01d0*/  S2UR UR8, SR_CgaCtaId ;  /* 0x00000000000879c3 */ /* 0x000e220000008800 */
[----:B------:R-:W-:Y:S01]  /*01e0*/  UMOV UR4, 0x400 ;  /* 0x0000040000047882 */ /* 0x000fe20000000000 */
[----:B------:R-:W-:Y:S01]  /*01f0*/  UMOV UR5, 0x1 ;  /* 0x0000000100057882 */ /* 0x000fe20000000000 */
[----:B------:R-:W-:Y:S02]  /*0200*/  UMOV UR6, 0x2 ;  /* 0x0000000200067882 */ /* 0x000fe40000000000 */
[----:B------:R-:W-:-:S04]  /*0210*/  UIADD3 UR6, -UR6, 0x100000, URZ ;  /* 0x0010000006067890 */ /* 0x000fc8000fffe13f */
[----:B------:R-:W-:Y:S02]  /*0220*/  USHF.L.U32 UR7, UR6, 0xb, URZ ;  /* 0x0000000b06077899 */ /* 0x000fe4000800063f */
[----:B------:R-:W-:Y:S02]  /*0230*/  USHF.L.U32 UR6, UR6, 0x1, URZ ;  /* 0x0000000106067899 */ /* 0x000fe4000800063f */
[----:B0-----:R-:W-:Y:S02]  /*0240*/  ULEA UR8, UR8, UR4, 0x18 ;  /* 0x0000000408087291 */ /* 0x001fe4000f8ec03f */
[----:B------:R-:W-:-:S04]  /*0250*/  UIADD3 UR4, -UR5, 0x100000, URZ ;  /* 0x0010000005047890 */ /* 0x000fc8000fffe13f */
[----:B------:R-:W-:Y:S02]  /*0260*/  USHF.L.U32 UR5, UR4, 0xb, URZ ;  /* 0x0000000b04057899 */ /* 0x000fe4000800063f */
[----:B------:R-:W-:Y:S01]  /*0270*/  USHF.L.U32 UR4, UR4, 0x1, URZ ;  /* 0x0000000104047899 */ /* 0x000fe2000800063f */
[----:B------:R-:W0:Y:S11]  /*0280*/  FENCE.VIEW.ASYNC.S ;  /* 0x00000000000073c6 */ /* 0x000e360000000000 */
[----:B0-----:R0:W1:Y:S01]  /*0290*/  SYNCS.EXCH.64 URZ, [UR8], UR4 ;  /* 0x00000004083f75b2 */ /* 0x0010620008000100 */
[----:B------:R0:W2:Y:S01]  /*02a0*/  SYNCS.EXCH.64 URZ, [UR8+0x58], UR6 ;  /* 0x00005806083f75b2 */ /* 0x0000a20008000100 */
[----:B------:R0:W3:Y:S01]  /*02b0*/  SYNCS.EXCH.64 URZ, [UR8+0x8], UR4 ;  /* 0x00000804083f75b2 */ /* 0x0000e20008000100 */
[----:B------:R0:W4:Y:S01]  /*02c0*/  SYNCS.EXCH.64 URZ, [UR8+0x60], UR6 ;  /* 0x00006006083f75b2 */ /* 0x0001220008000100 */
[----:B------:R0:W0:Y:S01]  /*02d0*/  SYNCS.EXCH.64 URZ, [UR8+0x10], UR4 ;  /* 0x00001004083f75b2 */ /* 0x0000220008000100 */
        /* <DEDUP_REMOVED lines=17> */
[----:B------:R-:W-:Y:S01]  /*03f0*/  NOP ;  /* 0x0000000000007918 */ /* 0x000fe20000000000 */
.L_x_3:
[----:B0-----:R-:W-:Y:S05]  /*0400*/  BSYNC B0 ;  /* 0x0000000000007941 */ /* 0x001fea0003800000 */
.L_x_2:
[----:B------:R-:W0:Y:S01]  /*0410*/  SHFL.IDX PT, R12, R0, RZ, 0x1f ;  /* 0x00001fff000c7589 */ /* 0x000e2200000e0000 */
[----:B------:R-:W-:Y:S01]  /*0420*/  LEA.HI R3, R3, R10, RZ, 0x7 ;  /* 0x0000000a03037211 */ /* 0x000fe200078f38ff */
[----:B------:R-:W5:Y:S01]  /*0430*/  S2UR UR13, SR_CTAID.X ;  /* 0x00000000000d79c3 */ /* 0x000f620000002500 */
[----:B------:R-:W-:Y:S01]  /*0440*/  ELECT P0, URZ, PT ;  /* 0x00000000003f782f */ /* 0x000fe20003800000 */
[----:B------:R-:W1:Y:S01]  /*0450*/  SHFL.IDX PT, R9, R0, RZ, 0x1f ;  /* 0x00001fff00097589 */ /* 0x000e6200000e0000 */
[----:B------:R-:W-:Y:S02]  /*0460*/  LOP3.LUT R3, R3, 0xffffff80, RZ, 0xc0, !PT ;  /* 0xffffff8003037812 */ /* 0x000fe400078ec0ff */
[----:B------:R-:W-:Y:S01]  /*0470*/  ELECT P1, URZ, PT ;  /* 0x00000000003f782f */ /* 0x000fe20003820000 */
[----:B------:R-:W-:Y:S01]  /*0480*/  NOP ;  /* 0x0000000000007918 */ /* 0x000fe20000000000 */
[----:B------:R-:W2:Y:S01]  /*0490*/  S2R R16, SR_CTAID.Y ;  /* 0x0000000000107919 */ /* 0x000ea20000002600 */
[----:B------:R-:W-:Y:S01]  /*04a0*/  ULDC UR4, c[0x0][0x150] ;  /* 0x0000540000047ab9 */ /* 0x000fe20000000800 */
[----:B------:R-:W-:Y:S01]  /*04b0*/  IMAD.IADD R11, R10, 0x1, -R3 ;  /* 0x000000010a0b7824 */ /* 0x000fe200078e0a03 */
[----:B------:R-:W3:Y:S01]  /*04c0*/  LDC R25, c[0x0][0x148] ;  /* 0x00005200ff197b82 */ /* 0x000ee20000000800 */
[----:B------:R2:W4:Y:S01]  /*04d0*/  SHFL.IDX PT, R13, R4, RZ, 0x1f ;  /* 0x00001fff040d7589 */ /* 0x00052200000e0000 */
[----:B------:R-:W-:Y:S01]  /*04e0*/  UMOV UR11, 0x80 ;  /* 0x00000080000b7882 */ /* 0x000fe20000000000 */
[----:B------:R-:W-:Y:S01]  /*04f0*/  NOP ;  /* 0x0000000000007918 */ /* 0x000fe20000000000 */
[----:B------:R-:W-:Y:S01]  /*0500*/  SHF.R.S32.HI R24, RZ, 0x1f, R11 ;  /* 0x0000001fff187819 */ /* 0x000fe2000001140b */
[C---:B------:R-:W-:Y:S01]  /*0510*/  VIADD R40, R5.reuse, 0xffffffff ;  /* 0xffffffff05287836 */ /* 0x040fe20000000000 */
[----:B------:R-:W-:-:S02]  /*0520*/  ISETP.NE.AND P2, PT, R5, RZ, PT ;  /* 0x000000ff0500720c */ /* 0x000fc40003f45270 */
[----:B------:R-:W-:Y:S02]  /*0530*/  LEA.HI R3, R24, R11, RZ, 0x3 ;  /* 0x0000000b18037211 */ /* 0x000fe400078f18ff */
[----:B------:R-:W-:Y:S02]  /*0540*/  ISETP.GE.U32.AND P5, PT, R40, 0x2, PT ;  /* 0x000000022800780c */ /* 0x000fe40003fa6070 */
[--C-:B------:R-:W-:Y:S02]  /*0550*/  SHF.R.S32.HI R7, RZ, 0x3, R3.reuse ;  /* 0x00000003ff077819 */ /* 0x100fe40000011403 */
[----:B0-----:R-:W-:Y:S02]  /*0560*/  ISETP.NE.OR P0, PT, R12, RZ, !P0 ;  /* 0x000000ff0c00720c */ /* 0x001fe40004705670 */
[----:B------:R-:W-:Y:S01]  /*0570*/  SHF.R.S32.HI R8, RZ, 0x1f, R3 ;  /* 0x0000001fff087819 */ /* 0x000fe20000011403 */
[----:B------:R-:W0:Y:S01]  /*0580*/  LDC R12, c[0x0][0x140] ;  /* 0x00005000ff0c7b82 */ /* 0x000e220000000800 */
[----:B-1----:R-:W-:-:S02]  /*0590*/  ISETP.NE.OR P1, PT, R9, RZ, !P1 ;  /* 0x000000ff0900720c */ /* 0x002fc40004f25670 */
[----:B------:R-:W-:Y:S02]  /*05a0*/  LEA.HI R8, R8, R7, RZ, 0x2 ;  /* 0x0000000708087211 */ /* 0x000fe400078f10ff */
[----:B-----5:R-:W-:Y:S02]  /*05b0*/  I2FP.F32.U32 R0, UR13 ;  /* 0x0000000d00007c45 */ /* 0x020fe40008201000 */
[----:B------:R-:W-:Y:S01]  /*05c0*/  LOP3.LUT R8, R8, 0xfffffffc, RZ, 0xc0, !PT ;  /* 0xfffffffc08087812 */ /* 0x000fe200078ec0ff */
[----:B------:R-:W1:Y:S01]  /*05d0*/  LDC R9, c[0x0][0x144] ;  /* 0x00005100ff097b82 */ /* 0x000e620000000800 */
[----:B------:R-:W-:Y:S01]  /*05e0*/  SHF.R.S32.HI R3, RZ, 0x1f, R2 ;  /* 0x0000001fff037819 */ /* 0x000fe20000011402 */
[----:B------:R-:W-:Y:S01]  /*05f0*/  VOTEU.ALL UP0, P0 ;  /* 0x00000000003f7886 */ /* 0x000fe20000000000 */
[----:B------:R-:W-:Y:S01]  /*0600*/  FMUL R0, R0, UR4 ;  /* 0x0000000400007c20 */ /* 0x000fe20008400000 */
[----:B--2---:R-:W-:Y:S01]  /*0610*/  I2FP.F32.U32 R4, R16 ;  /* 0x0000001000047245 */ /* 0x004fe20000201000 */
[----:B------:R-:W-:Y:S01]  /*0620*/  ULDC UR4, c[0x0][0x154] ;  /* 0x0000550000047ab9 */ /* 0x000fe20000000800 */
[----:B------:R-:W-:Y:S01]  /*0630*/  VOTEU.ALL UP1, P1 ;  /* 0x00000000003f7886 */ /* 0x000fe20000820000 */
[----:B------:R-:W-:Y:S01]  /*0640*/  IMAD.IADD R8, R7, 0x1, -R8 ;  /* 0x0000000107087824 */ /* 0x000fe200078e0a08 */
[----:B------:R-:W2:Y:S01]  /*0650*/  @!UP0 S2UR UR7, SR_CgaCtaId ;  /* 0x00000000000789c3 */ /* 0x000ea20000008800 */
[----:B------:R-:W-:Y:S01]  /*0660*/  SHF.R.S32.HI R7, RZ, 0x1f, R6 ;  /* 0x0000001fff077819 */ /* 0x000fe20000011406 */
[----:B------:R-:W-:Y:S01]  /*0670*/  FMUL R4, R4, UR4 ;  /* 0x0000000404047c20 */ /* 0x000fe20008400000 */
[----:B------:R-:W-:Y:S01]  /*0680*/  LEA.HI R3, R3, R2, RZ, 0x2 ;  /* 0x0000000203037211 */ /* 0x000fe200078f10ff */
[----:B------:R-:W5:Y:S01]  /*0690*/  F2I.U32.TRUNC.NTZ R0, R0 ;  /* 0x0000000000007305 */ /* 0x000f62000020f000 */
[----:B------:R-:W-:Y:S01]  /*06a0*/  LEA.HI R7, R7, R6, RZ, 0x2 ;  /* 0x0000000607077211 */ /* 0x000fe200078f10ff */
[----:B------:R-:W-:Y:S01]  /*06b0*/  UMOV UR4, 0x20 ;  /* 0x0000002000047882 */ /* 0x000fe20000000000 */
[----:B------:R-:W-:Y:S01]  /*06c0*/  LOP3.LUT R3, R3, 0xfffffffc, RZ, 0xc0, !PT ;  /* 0xfffffffc03037812 */ /* 0x000fe200078ec0ff */
[----:B------:R-:W4:Y:S01]  /*06d0*/  @!UP1 S2UR UR10, SR_CgaCtaId ;  /* 0x00000000000a99c3 */ /* 0x000f220000008800 */
[----:B------:R-:W-:Y:S01]  /*06e0*/  LOP3.LUT R7, R7, 0x3ffffffc, RZ, 0xc0, !PT ;  /* 0x3ffffffc07077812 */ /* 0x000fe200078ec0ff */
[----:B------:R-:W-:Y:S01]  /*06f0*/  @!UP0 UMOV UR6, 0x400 ;  /* 0x0000040000068882 */ /* 0x000fe20000000000 */
[----:B------:R-:W-:-:S04]  /*0700*/  @!UP0 UIADD3 UR4, -UR4, 0x100000, URZ ;  /* 0x0010000004048890 */ /* 0x000fc8000fffe13f */
[----:B------:R-:W-:Y:S02]  /*0710*/  @!UP0 USHF.L.U32 UR5, UR4, 0xb, URZ ;  /* 0x0000000b04058899 */ /* 0x000fe4000800063f */
[----:B------:R-:W-:Y:S01]  /*0720*/  @!UP0 USHF.L.U32 UR4, UR4, 0x1, URZ ;  /* 0x0000000104048899 */ /* 0x000fe2000800063f */
[----:B------:R-:W3:Y:S01]  /*0730*/  F2I.U32.TRUNC.NTZ R4, R4 ;  /* 0x0000000400047305 */ /* 0x000ee2000020f000 */
[----:B------:R-:W-:Y:S01]  /*0740*/  IMAD.IADD R22, R2, 0x1, -R3 ;  /* 0x0000000102167824 */ /* 0x000fe200078e0a03 */
[----:B------:R-:W-:Y:S01]  /*0750*/  @!UP1 UMOV UR9, 0x400 ;  /* 0x0000040000099882 */ /* 0x000fe20000000000 */
[----:B------:R-:W-:Y:S01]  /*0760*/  IMAD.IADD R7, R6, 0x1, -R7 ;  /* 0x0000000106077824 */ /* 0x000fe200078e0a07 */
[----:B0-----:R-:W-:Y:S01]  /*0770*/  ISETP.EQ.U32.AND P3, PT, R12, 0x1, PT ;  /* 0x000000010c00780c */ /* 0x001fe20003f62070 */
[----:B------:R-:W-:Y:S01]  /*0780*/  VOTEU.ALL UP2, P1 ;  /* 0x00000000003f7886 */ /* 0x000fe20000840000 */
[----:B------:R-:W-:Y:S01]  /*0790*/  VOTEU.ALL UP3, P1 ;  /* 0x00000000003f7886 */ /* 0x000fe20000860000 */
[----:B------:R-:W-:Y:S01]  /*07a0*/  IMAD R7, R7, 0x4, R8 ;  /* 0x0000000407077824 */ /* 0x000fe200078e0208 */
[----:B------:R-:W-:Y:S01]  /*07b0*/  VOTEU.ALL UP4, P1 ;  /* 0x00000000003f7886 */ /* 0x000fe20000880000 */
[----:B------:R-:W-:Y:S01]  /*07c0*/  VOTEU.ALL UP5, P1 ;  /* 0x00000000003f7886 */ /* 0x000fe200008a0000 */
[----:B------:R-:W-:Y:S01]  /*07d0*/  ISETP.NE.AND P1, PT, R22, 0x3, PT ;  /* 0x000000031600780c */ /* 0x000fe20003f25270 */
[----:B------:R-:W-:Y:S01]  /*07e0*/  IMAD.SHL.U32 R12, R7, 0x4, RZ ;  /* 0x00000004070c7824 */ /* 0x000fe200078e00ff */
[----:B--2---:R-:W-:Y:S01]  /*07f0*/  @!UP0 ULEA UR8, UR7, UR6, 0x18 ;  /* 0x0000000607088291 */ /* 0x004fe2000f8ec03f */
[----:B-----5:R-:W-:Y:S01]  /*0800*/  IMAD.MOV R0, RZ, RZ, -R0 ;  /* 0x000000ffff007224 */ /* 0x020fe200078e0a00 */
[----:B------:R-:W-:-:S04]  /*0810*/  @!UP1 UIADD3 UR6, -UR11, 0x100000, URZ ;  /* 0x001000000b069890 */ /* 0x000fc8000fffe13f */
[----:B------:R-:W-:Y:S02]  /*0820*/  @!UP1 USHF.L.U32 UR7, UR6, 0xb, URZ ;  /* 0x0000000b06079899 */ /* 0x000fe4000800063f */
[----:B------:R-:W-:Y:S01]  /*0830*/  @!UP1 USHF.L.U32 UR6, UR6, 0x1, URZ ;  /* 0x0000000106069899 */ /* 0x000fe2000800063f */
[----:B---3--:R-:W-:Y:S01]  /*0840*/  IMAD.MOV R26, RZ, RZ, -R4 ;  /* 0x000000ffff1a7224 */ /* 0x008fe200078e0a04 */
[----:B------:R-:W-:Y:S01]  /*0850*/  VOTEU.ALL UP0, P0 ;  /* 0x00000000003f7886 */ /* 0x000fe20000000000 */
[----:B------:R-:W-:Y:S01]  /*0860*/  LOP3.LUT R12, R7, 0xc, R12, 0x78, !PT ;  /* 0x0000000c070c7812 */ /* 0x000fe200078e780c */
[----:B-1----:R-:W-:Y:S01]  /*0870*/  IMAD R23, R9, R0, UR13 ;  /* 0x0000000d09177e24 */ /* 0x002fe2000f8e0200 */
[----:B------:R-:W-:Y:S01]  /*0880*/  ISETP.EQ.OR P1, PT, R22, RZ, !P1 ;  /* 0x000000ff1600720c */ /* 0x000fe20004f22670 */
[----:B----4-:R-:W-:Y:S01]  /*0890*/  @!UP1 ULEA UR9, UR10, UR9, 0x18 ;  /* 0x000000090a099291 */ /* 0x010fe2000f8ec03f */
[----:B------:R-:W-:Y:S01]  /*08a0*/  IMAD R3, R25, R26, R16 ;  /* 0x0000001a19037224 */ /* 0x000fe200078e0210 */
[----:B------:R-:W-:Y:S01]  /*08b0*/  VOTEU.ALL UP1, P0 ;  /* 0x00000000003f7886 */ /* 0x000fe20000020000 */
[----:B------:R-:W-:Y:S01]  /*08c0*/  LOP3.LUT P0, RZ, R11, 0x7, RZ, 0xc0, !PT ;  /* 0x000000070bff7812 */ /* 0x000fe2000780c0ff */
[----:B------:R-:W0:Y:S02]  /*08d0*/  FENCE.VIEW.ASYNC.S ;  /* 0x00000000000073c6 */ /* 0x000e240000000000 */
[----:B0-----:R0:W1:Y:S01]  /*08e0*/  @!UP0 SYNCS.EXCH.64 URZ, [UR8+0xe0], UR4 ;  /* 0x0000e004083f85b2 */ /* 0x0010620008000100 */
[----:B------:R-:W-:-:S02]  /*08f0*/  ISETP.EQ.AND P1, PT, R5, RZ, P1 ;  /* 0x000000ff0500720c */ /* 0x000fc40000f22270 */
[----:B------:R-:W-:Y:S02]  /*0900*/  ISETP.NE.AND P4, PT, R3, R12, PT ;  /* 0x0000000c0300720c */ /* 0x000fe40003f85270 */
[----:B------:R-:W-:Y:S02]  /*0910*/  ISETP.LT.U32.AND P0, PT, R12, 0x2, !P0 ;  /* 0x000000020c00780c */ /* 0x000fe40004701070 */
[----:B------:R-:W-:Y:S02]  /*0920*/  ISETP.EQ.OR P4, PT, R23, RZ, !P4 ;  /* 0x000000ff1700720c */ /* 0x000fe40006782670 */
[----:B------:R-:W-:Y:S02]  /*0930*/  SEL R7, RZ, 0x1, !P1 ;  /* 0x00000001ff077807 */ /* 0x000fe40004800000 */
[----:B------:R-:W-:Y:S02]  /*0940*/  R2UR UR12, R13 ;  /* 0x000000000d0c72ca */ /* 0x000fe400000e0000 */
[----:B------:R-:W-:-:S02]  /*0950*/  PLOP3.LUT P0, PT, P0, P4, PT, 0x80, 0x0 ;  /* 0x000000000000781c */ /* 0x000fc40000709070 */
[----:B------:R-:W-:Y:S01]  /*0960*/  SEL R7, R7, 0x2, P5 ;  /* 0x0000000207077807 */ /* 0x000fe20002800000 */
[----:B------:R0:W2:Y:S01]  /*0970*/  @!UP1 SYNCS.EXCH.64 URZ, [UR8+0xe8], UR4 ;  /* 0x0000e804083f95b2 */ /* 0x0000a20008000100 */
[----:B------:R-:W-:Y:S01]  /*0980*/  NOP ;  /* 0x0000000000007918 */ /* 0x000fe20000000000 */
[----:B------:R0:W3:Y:S01]  /*0990*/  @!UP2 SYNCS.EXCH.64 URZ, [UR9+0xc0], UR6 ;  /* 0x0000c006093fa5b2 */ /* 0x0000e20008000100 */
[----:B------:R0:W4:Y:S01]  /*09a0*/  @!UP3 SYNCS.EXCH.64 URZ, [UR9+0xc8], UR6 ;  /* 0x0000c806093fb5b2 */ /* 0x0001220008000100 */
[----:B------:R0:W0:Y:S01]  /*09b0*/  @!UP4 SYNCS.EXCH.64 URZ, [UR9+0xd0], UR6 ;  /* 0x0000d006093fc5b2 */ /* 0x0000220008000100 */
[----:B------:R0:W0:Y:S01]  /*09c0*/  @!UP5 SYNCS.EXCH.64 URZ, [UR9+0xd8], UR6 ;  /* 0x0000d806093fd5b2 */ /* 0x0000220008000100 */
[----:B------:R-:W-:Y:S01]  /*09d0*/  NOP ;  /* 0x0000000000007918 */ /* 0x000fe20000000000 */
[----:B------:R-:W-:Y:S05]  /*09e0*/  @!P3 BRA `(.L_x_4) ;  /* 0x000000000008b947 */ /* 0x000fea0003800000 */
[----:B01234-:R-:W-:Y:S01]  /*09f0*/  UCGABAR_ARV ;  /* 0x00000000000079c7 */ /* 0x01ffe20008000000 */
[----:B------:R-:W-:Y:S05]  /*0a00*/  BRA `(.L_x_5) ;  /* 0x0000000000047947 */ /* 0x000fea0003800000 */
.L_x_4:
[----:B01234-:R-:W-:Y:S01]  /*0a10*/  NOP ;  /* 0x0000000000007918 */ /* 0x01ffe20000000000 */
.L_x_5:
[----:B------:R-:W-:Y:S01]  /*0a20*/  ULDC.64 UR4, c[0x0][0x698] ;  /* 0x0001a60000047ab9 */ /* 0x000fe20000000a00 */
[----:B------:R-:W-:Y:S01]  /*0a30*/  ULDC.64 UR16, c[0x0][0x208] ;  /* 0x0000820000107ab9 */ /* 0x000fe20000000a00 */
[----:B------:R-:W-:-:S04]  /*0a40*/  ISETP.NE.U32.AND P1, PT, RZ, UR4, PT ;  /* 0x00000004ff007c0c */ /* 0x000fc8000bf25070 */
[----:B------:R-:W-:-:S13]  /*0a50*/  ISETP.NE.AND.EX P1, PT, RZ, UR5, PT, P1 ;  /* 0x00000005ff007c0c */ /* 0x000fda000bf25310 */
[----:B------:R-:W-:Y:S05]  /*0a60*/  @!P1 BRA `(.L_x_6) ;  /* 0x00000000001c9947 */ /* 0x000fea0003800000 */
[----:B------:R-:W0:Y:S02]  /*0a70*/  LDC.64 R2, c[0x0][0x698] ;  /* 0x0001a600ff027b82 */ /* 0x000e240000000a00 */
[----:B0-----:R-:W2:Y:S02]  /*0a80*/  LDG.E.64 R2, desc[UR16][R2.64] ;  /* 0x0000001002027981 */ /* 0x001ea4000c1e1b00 */
[----:B--2---:R-:W-:-:S04]  /*0a90*/  ISETP.NE.U32.AND P1, PT, R2, RZ, PT ;  /* 0x000000ff0200720c */ /* 0x004fc80003f25070 */
[----:B------:R-:W-:-:S13]  /*0aa0*/  ISETP.NE.AND.EX P1, PT, R3, RZ, PT, P1 ;  /* 0x000000ff0300720c */ /* 0x000fda0003f25310 */
[----:B------:R-:W-:Y:S05]  /*0ab0*/  @!P1 BRA `(.L_x_6) ;  /* 0x0000000000089947 */ /* 0x000fea0003800000 */
[----:B------:R0:W5:Y:S01]  /*0ac0*/  LD.E R13, desc[UR16][R2.64] ;  /* 0x00000010020d7980 */ /* 0x000162000c101900 */
[----:B------:R-:W-:Y:S05]  /*0ad0*/  BRA `(.L_x_7) ;  /* 0x0000000000207947 */ /* 0x000fea0003800000 */
.L_x_6:
[----:B------:R-:W-:Y:S02]  /*0ae0*/  ULDC.64 UR4, c[0x0][0x688] ;  /* 0x0001a20000047ab9 */ /* 0x000fe40000000a00 */
[----:B------:R-:W-:-:S04]  /*0af0*/  ISETP.NE.U32.AND P1, PT, RZ, UR4, PT ;  /* 0x00000004ff007c0c */ /* 0x000fc8000bf25070 */
[----:B------:R-:W-:-:S13]  /*0b00*/  ISETP.NE.AND.EX P1, PT, RZ, UR5, PT, P1 ;  /* 0x00000005ff007c0c */ /* 0x000fda000bf25310 */
[----:B------:R-:W-:Y:S05]  /*0b10*/  @!P1 BRA `(.L_x_8) ;  /* 0x00000000000c9947 */ /* 0x000fea0003800000 */
[----:B------:R-:W0:Y:S02]  /*0b20*/  LDC.64 R2, c[0x0][0x688] ;  /* 0x0001a200ff027b82 */ /* 0x000e240000000a00 */
[----:B0-----:R1:W5:Y:S01]  /*0b30*/  LDG.E R13, desc[UR16][R2.64] ;  /* 0x00000010020d7981 */ /* 0x001362000c1e1900 */
[----:B------:R-:W-:Y:S05]  /*0b40*/  BRA `(.L_x_7) ;  /* 0x0000000000047947 */ /* 0x000fea0003800000 */
.L_x_8:
[----:B------:R-:W2:Y:S02]  /*0b50*/  LDC R13, c[0x0][0x680] ;  /* 0x0001a000ff0d7b82 */ /* 0x000ea40000000800 */
.L_x_7:
[----:B------:R-:W-:Y:S02]  /*0b60*/  ULDC.64 UR4, c[0x0][0x6a0] ;  /* 0x0001a80000047ab9 */ /* 0x000fe40000000a00 */
[----:B------:R-:W-:-:S04]  /*0b70*/  ISETP.NE.U32.AND P1, PT, RZ, UR4, PT ;  /* 0x00000004ff007c0c */ /* 0x000fc8000bf25070 */
[----:B------:R-:W-:-:S13]  /*0b80*/  ISETP.NE.AND.EX P1, PT, RZ, UR5, PT, P1 ;  /* 0x00000005ff007c0c */ /* 0x000fda000bf25310 */
[----:B------:R-:W-:Y:S05]  /*0b90*/  @!P1 BRA `(.L_x_9) ;  /* 0x00000000001c9947 */ /* 0x000fea0003800000 */
[----:B01----:R-:W0:Y:S02]  /*0ba0*/  LDC.64 R2, c[0x0][0x6a0] ;  /* 0x0001a800ff027b82 */ /* 0x003e240000000a00 */
[----:B0-----:R-:W3:Y:S02]  /*0bb0*/  LDG.E.64 R2, desc[UR16][R2.64] ;  /* 0x0000001002027981 */ /* 0x001ee4000c1e1b00 */
[----:B---3--:R-:W-:-:S04]  /*0bc0*/  ISETP.NE.U32.AND P1, PT, R2, RZ, PT ;  /* 0x000000ff0200720c */ /* 0x008fc80003f25070 */
[----:B------:R-:W-:-:S13]  /*0bd0*/  ISETP.NE.AND.EX P1, PT, R3, RZ, PT, P1 ;  /* 0x000000ff0300720c */ /* 0x000fda0003f25310 */
[----:B------:R-:W-:Y:S05]  /*0be0*/  @!P1 BRA `(.L_x_9) ;  /* 0x0000000000089947 */ /* 0x000fea0003800000 */
[----:B------:R0:W5:Y:S01]  /*0bf0*/  LD.E R14, desc[UR16][R2.64] ;  /* 0x00000010020e7980 */ /* 0x000162000c101900 */
[----:B------:R-:W-:Y:S05]  /*0c00*/  BRA `(.L_x_10) ;  /* 0x0000000000207947 */ /* 0x000fea0003800000 */
.L_x_9:
[----:B------:R-:W-:Y:S02]  /*0c10*/  ULDC.64 UR4, c[0x0][0x690] ;  /* 0x0001a40000047ab9 */ /* 0x000fe40000000a00 */
[----:B------:R-:W-:-:S04]  /*0c20*/  ISETP.NE.U32.AND P1, PT, RZ, UR4, PT ;  /* 0x00000004ff007c0c */ /* 0x000fc8000bf25070 */
[----:B------:R-:W-:-:S13]  /*0c30*/  ISETP.NE.AND.EX P1, PT, RZ, UR5, PT, P1 ;  /* 0x00000005ff007c0c */ /* 0x000fda000bf25310 */
[----:B------:R-:W-:Y:S05]  /*0c40*/  @!P1 BRA `(.L_x_11) ;  /* 0x00000000000c9947 */ /* 0x000fea0003800000 */
[----:B------:R-:W3:Y:S02]  /*0c50*/  LDC.64 R14, c[0x0][0x690] ;  /* 0x0001a400ff0e7b82 */ /* 0x000ee40000000a00 */
[----:B---3--:R3:W5:Y:S01]  /*0c60*/  LDG.E R14, desc[UR16][R14.64] ;  /* 0x000000100e0e7981 */ /* 0x008762000c1e1900 */
[----:B------:R-:W-:Y:S05]  /*0c70*/  BRA `(.L_x_10) ;  /* 0x0000000000047947 */ /* 0x000fea0003800000 */
.L_x_11:
[----:B------:R-:W4:Y:S02]  /*0c80*/  LDC R14, c[0x0][0x684] ;  /* 0x0001a100ff0e7b82 */ /* 0x000f240000000800 */
.L_x_10:
[----:B------:R-:W1:Y:S01]  /*0c90*/  LDC R0, c[0x0][0x75c] ;  /* 0x0001d700ff007b82 */ /* 0x000e620000000800 */
[----:B------:R-:W-:Y:S01]  /*0ca0*/  ULDC UR8, c[0x0][0x604] ;  /* 0x0001810000087ab9 */ /* 0x000fe20000000800 */
[----:B------:R-:W-:Y:S01]  /*0cb0*/  ISETP.NE.AND P1, PT, R5, 0x2, PT ;  /* 0x000000020500780c */ /* 0x000fe20003f25270 */
[----:B------:R-:W-:Y:S01]  /*0cc0*/  UIADD3 UR8, UR8, 0x1f, URZ ;  /* 0x0000001f08087890 */ /* 0x000fe2000fffe03f */
[----:B------:R-:W-:Y:S01]  /*0cd0*/  IMAD.U32 R4, RZ, RZ, UR13 ;  /* 0x0000000dff047e24 */ /* 0x000fe2000f8e00ff */
[----:B------:R-:W-:Y:S01]  /*0ce0*/  UMOV UR5, URZ ;  /* 0x0000003f00057c82 */ /* 0x000fe20008000000 */
[----:B------:R-:W-:Y:S01]  /*0cf0*/  UMOV UR4, URZ ;  /* 0x0000003f00047c82 */ /* 0x000fe20008000000 */
[----:B------:R-:W-:Y:S01]  /*0d00*/  USHF.R.S32.HI UR9, URZ, 0x1f, UR8 ;  /* 0x0000001f3f097899 */ /* 0x000fe20008011408 */
[----:B------:R-:W-:-:S03]  /*0d10*/  ULDC.64 UR10, c[0x0][0x750] ;  /* 0x0001d400000a7ab9 */ /* 0x000fc60000000a00 */
[----:B------:R-:W-:Y:S01]  /*0d20*/  ULEA.HI UR9, UR9, UR8, URZ, 0x5 ;  /* 0x0000000809097291 */ /* 0x000fe2000f8f283f */
[----:B-1----:R-:W-:-:S13]  /*0d30*/  ISETP.NE.AND P4, PT, R0, 0x1, PT ;  /* 0x000000010000780c */ /* 0x002fda0003f85270 */
[----:B0-----:R-:W0:Y:S01]  /*0d40*/  @P4 LDC R3, c[0x0][0x10] ;  /* 0x00000400ff034b82 */ /* 0x001e220000000800 */
[----:B------:R-:W-:Y:S02]  /*0d50*/  @P4 IMAD.MOV.U32 R17, RZ, RZ, RZ ;  /* 0x000000ffff114224 */ /* 0x000fe400078e00ff */
[----:B------:R-:W-:-:S05]  /*0d60*/  @P4 IMAD.MOV.U32 R5, RZ, RZ, RZ ;  /* 0x000000ffff054224 */ /* 0x000fca00078e00ff */
[----:B------:R-:W1:Y:S01]  /*0d70*/  @!P4 LDC R9, c[0x0][0xc] ;  /* 0x00000300ff09cb82 */ /* 0x000e620000000800 */
[----:B------:R-:W-:Y:S01]  /*0d80*/  ULDC UR6, c[0x0][0xc] ;  /* 0x0000030000067ab9 */ /* 0x000fe20000000800 */
[----:B------:R-:W-:Y:S02]  /*0d90*/  ULDC UR7, c[0x0][0x10] ;  /* 0x0000040000077ab9 */ /* 0x000fe40000000800 */
[----:B------:R-:W-:-:S04]  /*0da0*/  UIMAD.WIDE.U32 UR6, UR6, UR7, URZ ;  /* 0x00000007060672a5 */ /* 0x000fc8000f8e003f */
[----:B------:R-:W3:Y:S01]  /*0db0*/  LDC R8, c[0x0][0x14] ;  /* 0x00000500ff087b82 */ /* 0x000ee20000000800 */
[----:B0-----:R-:W-:-:S04]  /*0dc0*/  @P4 IMAD.WIDE.U32 R2, R3, UR13, R16 ;  /* 0x0000000d03024c25 */ /* 0x001fc8000f8e0010 */
[----:B------:R-:W-:Y:S02]  /*0dd0*/  @P4 IMAD.IADD R3, R3, 0x1, R5 ;  /* 0x0000000103034824 */ /* 0x000fe400078e0205 */
[----:B------:R-:W-:Y:S02]  /*0de0*/  IMAD.MOV.U32 R5, RZ, RZ, RZ ;  /* 0x000000ffff057224 */ /* 0x000fe400078e00ff */
[----:B-1----:R-:W-:-:S04]  /*0df0*/  @!P4 IMAD.WIDE.U32 R4, R16, R9, R4 ;  /* 0x000000091004c225 */ /* 0x002fc800078e0004 */
[----:B------:R-:W-:Y:S02]  /*0e00*/  @!P4 IMAD.MOV.U32 R2, RZ, RZ, R4 ;  /* 0x000000ffff02c224 */ /* 0x000fe400078e0004 */
[C---:B---3--:R-:W-:Y:S02]  /*0e10*/  IMAD R15, R8.reuse, UR7, RZ ;  /* 0x00000007080f7c24 */ /* 0x048fe4000f8e02ff */
[----:B------:R-:W-:Y:S01]  /*0e20*/  IMAD.WIDE.U32 R8, R8, UR6, RZ ;  /* 0x0000000608087c25 */ /* 0x000fe2000f8e00ff */
[----:B------:R-:W-:-:S03]  /*0e30*/  USHF.R.S32.HI UR6, URZ, 0x5, UR9 ;  /* 0x000000053f067899 */ /* 0x000fc60008011409 */
[----:B------:R-:W-:Y:S02]  /*0e40*/  @!P4 IMAD.MOV.U32 R3, RZ, RZ, R5 ;  /* 0x000000ffff03c224 */ /* 0x000fe400078e0005 */
[----:B------:R-:W-:Y:S01]  /*0e50*/  IMAD.IADD R0, R9, 0x1, R15 ;  /* 0x0000000109007824 */ /* 0x000fe200078e020f */
[----:B------:R-:W-:Y:S06]  /*0e60*/  @P1 BRA `(.L_x_12) ;  /* 0x0000000000201947 */ /* 0x000fec0003800000 */
[----:B------:R-:W-:Y:S01]  /*0e70*/  UISETP.GE.U32.AND UP0, UPT, UR6, 0xb, UPT ;  /* 0x0000000b0600788c */ /* 0x000fe2000bf06070 */
[----:B------:R-:W-:Y:S01]  /*0e80*/  IADD3 R2, P1, R2, R8, RZ ;  /* 0x0000000802027210 */ /* 0x000fe20007f3e0ff */
[----:B------:R-:W-:-:S04]  /*0e90*/  UIMAD.WIDE.U32 UR4, UR6, -0x45d1745d, URZ ;  /* 0xba2e8ba3060478a5 */ /* 0x000fc8000f8e003f */
[----:B------:R-:W-:Y:S01]  /*0ea0*/  USHF.R.U32.HI UR5, URZ, 0x3, UR5 ;  /* 0x000000033f057899 */ /* 0x000fe20008011605 */
[----:B------:R-:W-:Y:S02]  /*0eb0*/  IMAD.X R3, R0, 0x1, R3, P1 ;  /* 0x0000000100037824 */ /* 0x000fe400008e0603 */
[----:B------:R-:W-:Y:S02]  /*0ec0*/  UMOV UR4, URZ ;  /* 0x0000003f00047c82 */ /* 0x000fe40008000000 */
[----:B------:R-:W-:Y:S02]  /*0ed0*/  @UP0 ULOP3.LUT UR4, UR5, 0x1, URZ, 0xc0, !UPT ;  /* 0x0000000105040892 */ /* 0x000fe4000f8ec03f */
[----:B------:R-:W-:-:S12]  /*0ee0*/  UIMAD UR5, UR5, -0xb, UR6 ;  /* 0xfffffff5050578a4 */ /* 0x000fd8000f8e0206 */
.L_x_12:
[----:B------:R-:W-:Y:S01]  /*0ef0*/  ISETP.GE.U32.AND P1, PT, R2, UR10, PT ;  /* 0x0000000a02007c0c */ /* 0x000fe2000bf26070 */
[----:B------:R-:W-:Y:S01]  /*0f00*/  IMAD.MOV.U32 R6, RZ, RZ, -0x1 ;  /* 0xffffffffff067424 */ /* 0x000fe200078e00ff */
[----:B------:R-:W-:Y:S01]  /*0f10*/  PRMT R15, RZ, 0x7610, R15 ;  /* 0x00007610ff0f7816 */ /* 0x000fe2000000000f */
[----:B------:R-:W-:Y:S01]  /*0f20*/  IMAD.MOV.U32 R5, RZ, RZ, -0x1 ;  /* 0xffffffffff057424 */ /* 0x000fe200078e00ff */
[----:B------:R-:W-:Y:S01]  /*0f30*/  ISETP.GE.U32.AND.EX P1, PT, R3, UR11, PT, P1 ;  /* 0x0000000b03007c0c */ /* 0x000fe2000bf26110 */
[----:B------:R-:W-:-:S12]  /*0f40*/  IMAD.MOV.U32 R4, RZ, RZ, -0x1 ;  /* 0xffffffffff047424 */ /* 0x000fd800078e00ff */
[----:B------:R-:W-:Y:S05]  /*0f50*/  @P1 BRA `(.L_x_13) ;  /* 0x0000000400241947 */ /* 0x000fea0003800000 */
[----:B------:R-:W0:Y:S01]  /*0f60*/  LDC.64 R28, c[0x0][0x728] ;  /* 0x0001ca00ff1c7b82 */ /* 0x000e220000000a00 */
[----:B------:R-:W-:Y:S02]  /*0f70*/  IMAD.MOV.U32 R4, RZ, RZ, R2 ;  /* 0x000000ffff047224 */ /* 0x000fe400078e0002 */
[----:B------:R-:W-:-:S05]  /*0f80*/  IMAD.MOV.U32 R5, RZ, RZ, R3 ;  /* 0x000000ffff057224 */ /* 0x000fca00078e0003 */
[----:B------:R-:W1:Y:S08]  /*0f90*/  LDC R6, c[0x0][0x730] ;  /* 0x0001cc00ff067b82 */ /* 0x000e700000000800 */
[----:B------:R-:W3:Y:S01]  /*0fa0*/  LDC.64 R30, c[0x0][0x720] ;  /* 0x0001c800ff1e7b82 */ /* 0x000ee20000000a00 */
[----:B0-----:R-:W-:-:S04]  /*0fb0*/  ISETP.NE.U32.AND P1, PT, R28, RZ, PT ;  /* 0x000000ff1c00720c */ /* 0x001fc80003f25070 */
[----:B------:R-:W-:-:S13]  /*0fc0*/  ISETP.NE.AND.EX P1, PT, R29, RZ, PT, P1 ;  /* 0x000000ff1d00720c */ /* 0x000fda0003f25310 */
[----:B-1-3--:R-:W-:Y:S05]  /*0fd0*/  @!P1 BRA `(.L_x_14) ;  /* 0x0000000000289947 */ /* 0x00afea0003800000 */
[----:B------:R-:W0:Y:S02]  /*0fe0*/  LDC R15, c[0x0][0x734] ;  /* 0x0001cd00ff0f7b82 */ /* 0x000e240000000800 */
[----:B0-----:R-:W-:-:S05]  /*0ff0*/  IADD3 R15, P1, R2, R15, RZ ;  /* 0x0000000f020f7210 */ /* 0x001fca0007f3e0ff */
[----:B------:R-:W-:-:S04]  /*1000*/  IMAD.X R27, RZ, RZ, R3, P1 ;  /* 0x000000ffff1b7224 */ /* 0x000fc800008e0603 */
[----:B------:R-:W-:-:S04]  /*1010*/  IMAD.WIDE.U32 R4, R27, R28, RZ ;  /* 0x0000001c1b047225 */ /* 0x000fc800078e00ff */
[----:B------:R-:W-:-:S04]  /*1020*/  IMAD.WIDE.U32 R18, P1, R15, R29, R4 ;  /* 0x0000001d0f127225 */ /* 0x000fc80007820004 */
[----:B------:R-:W-:-:S04]  /*1030*/  IMAD.WIDE.U32 R4, R15, R28, RZ ;  /* 0x0000001c0f047225 */ /* 0x000fc800078e00ff */
[----:B------:R-:W-:Y:S01]  /*1040*/  IMAD.X R21, RZ, RZ, RZ, P1 ;  /* 0x000000ffff157224 */ /* 0x000fe200008e06ff */
[----:B------:R-:W-:Y:S01]  /*1050*/  IADD3 RZ, P1, R5, R18, RZ ;  /* 0x0000001205ff7210 */ /* 0x000fe20007f3e0ff */
[----:B------:R-:W-:-:S04]  /*1060*/  IMAD.MOV.U32 R20, RZ, RZ, R19 ;  /* 0x000000ffff147224 */ /* 0x000fc800078e0013 */
[----:B------:R-:W-:-:S08]  /*1070*/  IMAD.WIDE.U32.X R4, R27, R29, R20, P1 ;  /* 0x0000001d1b047225 */ /* 0x000fd000008e0414 */
.L_x_14:
[----:B------:R-:W0:Y:S01]  /*1080*/  LDC.64 R32, c[0x0][0x740] ;  /* 0x0001d000ff207b82 */ /* 0x000e220000000a00 */
[-CC-:B------:R-:W-:Y:S01]  /*1090*/  SHF.R.U64 R37, R4, R6.reuse, R5.reuse ;  /* 0x0000000604257219 */ /* 0x180fe20000001205 */
[----:B------:R-:W-:Y:S01]  /*10a0*/  IMAD.MOV.U32 R35, RZ, RZ, 0x1 ;  /* 0x00000001ff237424 */ /* 0x000fe200078e00ff */
[----:B------:R-:W-:Y:S02]  /*10b0*/  SHF.R.U32.HI R4, RZ, R6, R5 ;  /* 0x00000006ff047219 */ /* 0x000fe40000011605 */
[----:B------:R-:W-:-:S03]  /*10c0*/  IADD3 R15, P1, RZ, -R37, RZ ;  /* 0x80000025ff0f7210 */ /* 0x000fc60007f3e0ff */
[----:B------:R-:W1:Y:S02]  /*10d0*/  LDC R18, c[0x0][0x718] ;  /* 0x0001c600ff127b82 */ /* 0x000e640000000800 */
[----:B------:R-:W-:-:S04]  /*10e0*/  IMAD.X R5, RZ, RZ, ~R4, P1 ;  /* 0x000000ffff057224 */ /* 0x000fc800008e0e04 */
[-C--:B------:R-:W-:Y:S02]  /*10f0*/  IMAD R6, R5, R30.reuse, RZ ;  /* 0x0000001e05067224 */ /* 0x080fe400078e02ff */
[----:B------:R-:W3:Y:S01]  /*1100*/  LDC R19, c[0x0][0x708] ;  /* 0x0001c200ff137b82 */ /* 0x000ee20000000800 */
[----:B------:R-:W-:-:S04]  /*1110*/  IMAD.WIDE.U32 R4, R15, R30, R2 ;  /* 0x0000001e0f047225 */ /* 0x000fc800078e0002 */
[----:B------:R-:W-:-:S03]  /*1120*/  IMAD R15, R15, R31, R6 ;  /* 0x0000001f0f0f7224 */ /* 0x000fc600078e0206 */
[----:B------:R-:W2:Y:S01]  /*1130*/  LDC R28, c[0x0][0x758] ;  /* 0x0001d600ff1c7b82 */ /* 0x000ea20000000800 */
[----:B------:R-:W-:Y:S01]  /*1140*/  IMAD.IADD R5, R5, 0x1, R15 ;  /* 0x0000000105057824 */ /* 0x000fe200078e020f */
[----:B0-----:R-:W-:Y:S01]  /*1150*/  ISETP.NE.U32.AND P1, PT, R32, RZ, PT ;  /* 0x000000ff2000720c */ /* 0x001fe20003f25070 */
[----:B------:R-:W-:-:S03]  /*1160*/  IMAD.MOV.U32 R15, RZ, RZ, -0x1 ;  /* 0xffffffffff0f7424 */ /* 0x000fc600078e00ff */
[----:B------:R-:W-:Y:S02]  /*1170*/  ISETP.NE.AND.EX P1, PT, R33, RZ, PT, P1 ;  /* 0x000000ff2100720c */ /* 0x000fe40003f25310 */
[----:B------:R-:W0:Y:S01]  /*1180*/  LDC R31, c[0x0][0x700] ;  /* 0x0001c000ff1f7b82 */ /* 0x000e220000000800 */
[-CC-:B-1----:R-:W-:Y:S02]  /*1190*/  SHF.R.U64 R29, R4, R18.reuse, R5.reuse ;  /* 0x00000012041d7219 */ /* 0x182fe40000001205 */
[----:B------:R-:W-:-:S05]  /*11a0*/  SHF.R.U32.HI R4, RZ, R18, R5 ;  /* 0x00000012ff047219 */ /* 0x000fca0000011605 */
[----:B------:R-:W1:Y:S01]  /*11b0*/  LDC R30, c[0x0][0x748] ;  /* 0x0001d200ff1e7b82 */ /* 0x000e620000000800 */
[-CC-:B---3--:R-:W-:Y:S02]  /*11c0*/  SHF.R.U64 R39, R29, R19.reuse, R4.reuse ;  /* 0x000000131d277219 */ /* 0x188fe40000001204 */
[----:B------:R-:W-:-:S05]  /*11d0*/  SHF.R.U32.HI R5, RZ, R19, R4 ;  /* 0x00000013ff057219 */ /* 0x000fca0000011604 */
[----:B------:R-:W3:Y:S01]  /*11e0*/  LDC R34, c[0x0][0x738] ;  /* 0x0001ce00ff227b82 */ /* 0x000ee20000000800 */
[-C--:B--2---:R-:W-:Y:S02]  /*11f0*/  SHF.L.U32 R4, R15, R28.reuse, RZ ;  /* 0x0000001c0f047219 */ /* 0x084fe400000006ff */
[--C-:B------:R-:W-:Y:S02]  /*1200*/  SHF.R.U64 R38, R39, R28, R5.reuse ;  /* 0x0000001c27267219 */ /* 0x100fe40000001205 */
[----:B------:R-:W-:Y:S02]  /*1210*/  LOP3.LUT R6, RZ, R4, RZ, 0x33, !PT ;  /* 0x00000004ff067212 */ /* 0x000fe400078e33ff */
[----:B------:R-:W-:Y:S01]  /*1220*/  SHF.R.U32.HI R5, RZ, R28, R5 ;  /* 0x0000001cff057219 */ /* 0x000fe20000011605 */
[----:B------:R-:W2:Y:S01]  /*1230*/  LDC R36, c[0x0][0x710] ;  /* 0x0001c400ff247b82 */ /* 0x000ea20000000800 */
[----:B------:R-:W-:Y:S01]  /*1240*/  IMAD.MOV.U32 R4, RZ, RZ, R38 ;  /* 0x000000ffff047224 */ /* 0x000fe200078e0026 */
[----:B------:R-:W-:Y:S06]  /*1250*/  @!P1 BRA `(.L_x_15) ;  /* 0x0000000000289947 */ /* 0x000fec0003800000 */
[----:B------:R-:W4:Y:S02]  /*1260*/  LDC R15, c[0x0][0x74c] ;  /* 0x0001d300ff0f7b82 */ /* 0x000f240000000800 */
[----:B----4-:R-:W-:-:S05]  /*1270*/  IADD3 R15, P1, R38, R15, RZ ;  /* 0x0000000f260f7210 */ /* 0x010fca0007f3e0ff */
        /* <DEDUP_REMOVED lines=8> */
.L_x_15:
[----:B-1----:R-:W-:Y:S01]  /*1300*/  SHF.R.U64 R15, R4, R30, R5 ;  /* 0x0000001e040f7219 */ /* 0x002fe20000001205 */
[----:B------:R-:W-:Y:S01]  /*1310*/  @P4 IMAD R23, R25, R26, R16 ;  /* 0x0000001a19174224 */ /* 0x000fe200078e0210 */
[----:B------:R-:W-:Y:S01]  /*1320*/  LOP3.LUT R5, R39, R6, RZ, 0xc0, !PT ;  /* 0x0000000627057212 */ /* 0x000fe200078ec0ff */
[----:B0-----:R-:W-:Y:S01]  /*1330*/  VIADD R6, R31, 0xffffffff ;  /* 0xffffffff1f067836 */ /* 0x001fe20000000000 */
[----:B------:R-:W-:Y:S01]  /*1340*/  SHF.L.U32 R4, R35, R28, RZ ;  /* 0x0000001c23047219 */ /* 0x000fe200000006ff */
[----:B------:R-:W-:-:S03]  /*1350*/  IMAD.MOV R17, RZ, RZ, -R15 ;  /* 0x000000ffff117224 */ /* 0x000fc600078e0a0f */
[----:B------:R-:W-:Y:S01]  /*1360*/  LOP3.LUT R29, R29, R6, RZ, 0xc0, !PT ;  /* 0x000000061d1d7212 */ /* 0x000fe200078ec0ff */
[----:B------:R-:W-:Y:S02]  /*1370*/  IMAD R16, R4, R15, R5 ;  /* 0x0000000f04107224 */ /* 0x000fe400078e0205 */
[----:B---3--:R-:W-:Y:S02]  /*1380*/  IMAD R4, R17, R34, R38 ;  /* 0x0000002211047224 */ /* 0x008fe400078e0226 */
[----:B--2---:R-:W-:Y:S02]  /*1390*/  IMAD R6, R16, R36, R23 ;  /* 0x0000002410067224 */ /* 0x004fe400078e0217 */
[----:B------:R-:W-:Y:S02]  /*13a0*/  IMAD R17, R4, R31, R29 ;  /* 0x0000001f04117224 */ /* 0x000fe400078e021d */
[----:B------:R-:W-:Y:S02]  /*13b0*/  IMAD.MOV.U32 R15, RZ, RZ, 0x1 ;  /* 0x00000001ff0f7424 */ /* 0x000fe400078e00ff */
[----:B------:R-:W-:Y:S01]  /*13c0*/  IMAD.MOV.U32 R4, RZ, RZ, R37 ;  /* 0x000000ffff047224 */ /* 0x000fe200078e0025 */
[----:B------:R-:W-:-:S02]  /*13d0*/  SEL R5, R17, R6, !P4 ;  /* 0x0000000611057207 */ /* 0x000fc40006000000 */
[----:B------:R-:W-:-:S07]  /*13e0*/  SEL R6, R6, R17, !P4 ;  /* 0x0000001106067207 */ /* 0x000fce0006000000 */
.L_x_13:
[----:B------:R-:W-:Y:S05]  /*13f0*/  @!P3 BRA `(.L_x_16) ;  /* 0x00000000000cb947 */ /* 0x000fea0003800000 */
[----:B------:R-:W-:Y:S01]  /*1400*/  UCGABAR_WAIT ;  /* 0x0000000000007dc7 */ /* 0x000fe20008000000 */
[----:B------:R-:W-:Y:S01]  /*1410*/  CCTL.IVALL ;  /* 0x00000000ff00798f */ /* 0x000fe20002000000 */
[----:B------:R-:W-:Y:S05]  /*1420*/  BRA `(.L_x_17) ;  /* 0x0000000000047947 */ /* 0x000fea0003800000 */
.L_x_16:
[----:B------:R-:W-:Y:S06]  /*1430*/  BAR.SYNC.DEFER_BLOCKING 0x0 ;  /* 0x0000000000007b1d */ /* 0x000fec0000010000 */
.L_x_17:
[----:B------:R-:W-:Y:S05]  /*1440*/  @!P2 BRA `(.L_x_18) ;  /* 0x0000005c0008a947 */ /* 0x000fea0003800000 */
[----:B------:R-:W-:-:S13]  /*1450*/  ISETP.GT.U32.AND P1, PT, R40, 0x1, PT ;  /* 0x000000012800780c */ /* 0x000fda0003f24070 */
[----:B------:R-:W-:Y:S05]  /*1460*/  @P1 EXIT ;  /* 0x000000000000194d */ /* 0x000fea0003800000 */
.L_x_19:
[----:B------:R-:W-:-:S08]  /*1470*/  NOP ;  /* 0x0000000000007918 */ /* 0x000fd00000000000 */
[----:B------:R-:W0:Y:S02]  /*1480*/  USETMAXREG.TRY_ALLOC.CTAPOOL UP0, 0xe8 ;  /* 0x000000e8000079c8 */ /* 0x000e240008000600 */
[----:B0-----:R-:W-:-:S13]  /*1490*/  PLOP3.LUT P1, PT, PT, PT, UP0, 0x80, 0x0 ;  /* 0x000000000000781c */ /* 0x001fda0003f2f008 */
[----:B------:R-:W-:Y:S05]  /*14a0*/  @!P1 BRA `(.L_x_19) ;  /* 0xfffffffc00f09947 */ /* 0x000fea000383ffff */
[----:B------:R-:W-:-:S13]  /*14b0*/  LOP3.LUT P1, RZ, R15, 0xff, RZ, 0xc0, !PT ;  /* 0x000000ff0fff7812 */ /* 0x000fda000782c0ff */
[----:B------:R-:W-:Y:S05]  /*14c0*/  @!P1 EXIT ;  /* 0x000000000000994d */ /* 0x000fea0003800000 */
[CC--:B------:R-:W-:Y:S01]  /*14d0*/  LEA.HI R15, R24.reuse, R11.reuse, RZ, 0x2 ;  /* 0x0000000b180f7211 */ /* 0x0c0fe200078f10ff */
[----:B------:R-:W0:Y:S01]  /*14e0*/  S2UR UR8, SR_CgaCtaId ;  /* 0x00000000000879c3 */ /* 0x000e220000008800 */
[----:B------:R-:W-:Y:S01]  /*14f0*/  LEA.HI R24, R24, R11, RZ, 0x5 ;  /* 0x0000000b18187211 */ /* 0x000fe200078f28ff */
[----:B------:R-:W-:Y:S01]  /*1500*/  UMOV UR7, 0x400 ;  /* 0x0000040000077882 */ /* 0x000fe20000000000 */
[--C-:B------:R-:W-:Y:S01]  /*1510*/  SHF.R.S32.HI R10, RZ, 0x2, R15.reuse ;  /* 0x00000002ff0a7819 */ /* 0x100fe2000001140f */
[----:B------:R-:W-:Y:S01]  /*1520*/  UIADD3 UR9, UR12, -0x1, URZ ;  /* 0xffffffff0c097890 */ /* 0x000fe2000fffe03f */
[----:B------:R-:W-:Y:S01]  /*1530*/  SHF.R.S32.HI R17, RZ, 0x1f, R15 ;  /* 0x0000001fff117819 */ /* 0x000fe2000001140f */
[----:B------:R-:W-:Y:S01]  /*1540*/  ULDC UR14, c[0x0][0x284] ;  /* 0x0000a100000e7ab9 */ /* 0x000fe20000000800 */
[----:B------:R-:W-:Y:S01]  /*1550*/  SHF.R.S32.HI R24, RZ, 0x5, R24 ;  /* 0x00000005ff187819 */ /* 0x000fe20000011418 */
[----:B------:R-:W-:Y:S01]  /*1560*/  UISETP.NE.AND UP0, UPT, UR9, URZ, UPT ;  /* 0x0000003f0900728c */ /* 0x000fe2000bf05270 */
[----:B------:R-:W-:Y:S01]  /*1570*/  LEA.HI R17, R17, R10, RZ, 0x3 ;  /* 0x0000000a11117211 */ /* 0x000fe200078f18ff */
[----:B------:R-:W-:Y:S01]  /*1580*/  USHF.L.U32 UR19, UR6, 0x1, URZ ;  /* 0x0000000106137899 */ /* 0x000fe2000800063f */
[----:B------:R-:W-:Y:S01]  /*1590*/  LOP3.LUT R18, R15, 0xfffffffc, RZ, 0xc0, !PT ;  /* 0xfffffffc0f127812 */ /* 0x000fe200078ec0ff */
[----:B------:R-:W-:Y:S01]  /*15a0*/  USEL UR11, URZ, 0x1, UP0 ;  /* 0x000000013f0b7887 */ /* 0x000fe20008000000 */
[----:B------:R-:W-:-:S02]  /*15b0*/  LOP3.LUT R17, R17, 0xfffffff8, RZ, 0xc0, !PT ;  /* 0xfffffff811117812 */ /* 0x000fc400078ec0ff */
[----:B------:R-:W-:Y:S01]  /*15c0*/  LOP3.LUT R99, R7, 0x1, RZ, 0xfc, !PT ;  /* 0x0000000107637812 */ /* 0x000fe200078efcff */
[C---:B------:R-:W-:Y:S02]  /*15d0*/  IMAD.IADD R18, R11.reuse, 0x1, -R18 ;  /* 0x000000010b127824 */ /* 0x040fe400078e0a12 */
[----:B------:R-:W-:Y:S01]  /*15e0*/  IMAD.IADD R17, R10, 0x1, -R17 ;  /* 0x000000010a117824 */ /* 0x000fe200078e0a11 */
[C---:B------:R-:W-:Y:S01]  /*15f0*/  LEA.HI R10, R11.reuse, R11, RZ, 0x1 ;  /* 0x0000000b0b0a7211 */ /* 0x040fe200078f08ff */
[----:B------:R-:W-:Y:S02]  /*1600*/  IMAD.U32 R98, RZ, RZ, UR11 ;  /* 0x0000000bff627e24 */ /* 0x000fe4000f8e00ff */
[----:B------:R-:W-:Y:S01]  /*1610*/  IMAD R16, R24, -0x10, -R17 ;  /* 0xfffffff018107824 */ /* 0x000fe200078e0a11 */
[----:B------:R-:W-:Y:S01]  /*1620*/  LOP3.LUT R10, R10, 0x7ffffe, RZ, 0xc0, !PT ;  /* 0x007ffffe0a0a7812 */ /* 0x000fe200078ec0ff */
[----:B0-----:R-:W-:Y:S02]  /*1630*/  ULEA UR7, UR8, UR7, 0x18 ;  /* 0x0000000708077291 */ /* 0x001fe4000f8ec03f */
[----:B------:R-:W-:Y:S01]  /*1640*/  USHF.L.U32 UR8, UR9, 0x3, URZ ;  /* 0x0000000309087899 */ /* 0x000fe2000800063f */
[----:B------:R-:W-:Y:S01]  /*1650*/  VIADD R16, R16, UR14 ;  /* 0x0000000e10107c36 */ /* 0x000fe20008000000 */
[----:B------:R-:W-:Y:S01]  /*1660*/  UIADD3 UR9, UR7, 0x180, URZ ;  /* 0x0000018007097890 */ /* 0x000fe2000fffe03f */
[----:B------:R-:W-:Y:S01]  /*1670*/  IMAD.IADD R10, R11, 0x1, -R10 ;  /* 0x000000010b0a7824 */ /* 0x000fe200078e0a0a */
[----:B------:R-:W-:-:S02]  /*1680*/  UIADD3 UR10, UR7, 0xb180, URZ ;  /* 0x0000b180070a7890 */ /* 0x000fc4000fffe03f */
[----:B------:R-:W-:Y:S01]  /*1690*/  USHF.R.U32.HI UR9, URZ, 0x4, UR9 ;  /* 0x000000043f097899 */ /* 0x000fe20008011609 */
[----:B------:R-:W-:Y:S01]  /*16a0*/  IMAD R10, R24, 0x2, R10 ;  /* 0x00000002180a7824 */ /* 0x000fe200078e020a */
[----:B------:R-:W-:Y:S02]  /*16b0*/  USHF.R.U32.HI UR10, URZ, 0x4, UR10 ;  /* 0x000000043f0a7899 */ /* 0x000fe4000801160a */
[----:B------:R-:W-:Y:S01]  /*16c0*/  UIADD3 UR20, UR7, 0xc0, URZ ;  /* 0x000000c007147890 */ /* 0x000fe2000fffe03f */
[--C-:B------:R-:W-:Y:S01]  /*16d0*/  IMAD R15, R10, 0x8, R17.reuse ;  /* 0x000000080a0f7824 */ /* 0x100fe200078e0211 */
[----:B------:R-:W-:Y:S01]  /*16e0*/  ULOP3.LUT UR8, UR8, 0x8, URZ, 0xc0, !UPT ;  /* 0x0000000808087892 */ /* 0x000fe2000f8ec03f */
[----:B------:R-:W-:Y:S01]  /*16f0*/  IMAD R10, R24, 0x10, R17 ;  /* 0x00000010180a7824 */ /* 0x000fe200078e0211 */
[----:B------:R-:W-:Y:S01]  /*1700*/  VIMNMX R17, RZ, UR6, PT ;  /* 0x00000006ff117c48 */ /* 0x000fe2000bfe0100 */
[----:B------:R-:W-:Y:S01]  /*1710*/  IMAD.SHL.U32 R15, R15, 0x40, RZ ;  /* 0x000000400f0f7824 */ /* 0x000fe200078e00ff */
[----:B------:R-:W-:-:S02]  /*1720*/  ULOP3.LUT UR9, UR9, 0x3fff, URZ, 0xc0, !UPT ;  /* 0x00003fff09097892 */ /* 0x000fc4000f8ec03f */
[----:B------:R-:W-:Y:S01]  /*1730*/  ULOP3.LUT UR10, UR10, 0x3fff, URZ, 0xc0, !UPT ;  /* 0x00003fff0a0a7892 */ /* 0x000fe2000f8ec03f */
[----:B------:R-:W-:Y:S01]  /*1740*/  IADD3 R17, -R17, UR6, RZ ;  /* 0x0000000611117c10 */ /* 0x000fe2000fffe1ff */
[----:B------:R-:W-:Y:S01]  /*1750*/  ULEA UR12, UR12, UR20, 0x3 ;  /* 0x000000140c0c7291 */ /* 0x000fe2000f8e183f */
[----:B------:R-:W-:Y:S01]  /*1760*/  SHF.R.S32.HI R11, RZ, 0x1f, R10 ;  /* 0x0000001fff0b7819 */ /* 0x000fe2000001140a */
[----:B------:R-:W-:Y:S01]  /*1770*/  ULOP3.LUT UR21, UR8, 0x8, URZ, 0x3c, !UPT ;  /* 0x0000000808157892 */ /* 0x000fe2000f8e3c3f */
[----:B------:R-:W-:Y:S01]  /*1780*/  SHF.R.S32.HI R15, RZ, 0x3, R15 ;  /* 0x00000003ff0f7819 */ /* 0x000fe2000001140f */
[----:B------:R-:W-:Y:S02]  /*1790*/  ULOP3.LUT UR13, UR8, 0x18, URZ, 0x3c, !UPT ;  /* 0x00000018080d7892 */ /* 0x000fe4000f8e3c3f */
[----:B------:R-:W-:Y:S02]  /*17a0*/  ULOP3.LUT UR18, UR9, 0x10000, URZ, 0xfc, !UPT ;  /* 0x0001000009127892 */ /* 0x000fe4000f8efc3f */
[----:B------:R-:W-:-:S12]  /*17b0*/  ULOP3.LUT UR15, UR10, 0x10000, URZ, 0xfc, !UPT ;  /* 0x000100000a0f7892 */ /* 0x000fd8000f8efc3f */
.L_x_158:
[----:B------:R-:W-:Y:S01]  /*17c0*/  SHF.L.U32 R19, R98, 0x1f, RZ ;  /* 0x0000001f62137819 */ /* 0x000fe200000006ff */
[----:B------:R-:W-:Y:S01]  /*17d0*/  IMAD.MOV.U32 R87, RZ, RZ, RZ ;  /* 0x000000ffff577224 */ /* 0x000fe200078e00ff */
[----:B------:R-:W-:Y:S02]  /*17e0*/  ISETP.GE.AND P2, PT, R17, 0x1, PT ;  /* 0x000000011100780c */ /* 0x000fe40003f46270 */
[----:B------:R-:W0:Y:S02]  /*17f0*/  SYNCS.PHASECHK.TRANS64.TRYWAIT P1, [UR12+-0x8], R19 ;  /* 0xfffff813ff0075a7 */ /* 0x000e24000802014c */
[----:B0-2345:R-:W-:Y:S09]  /*1800*/  @!P1 BRA `(.L_x_20) ;  /* 0x0000006c005c9947 */ /* 0x03dff20003800000 */
.L_x_187:
[----:B------:R-:W-:Y:S02]  /*1810*/  CS2R R24, SRZ ;  /* 0x0000000000187805 */ /* 0x000fe4000001ff00 */
[----:B------:R-:W-:Y:S02]  /*1820*/  CS2R R26, SRZ ;  /* 0x00000000001a7805 */ /* 0x000fe4000001ff00 */
[----:B------:R-:W-:Y:S02]  /*1830*/  CS2R R28, SRZ ;  /* 0x00000000001c7805 */ /* 0x000fe4000001ff00 */
[----:B------:R-:W-:Y:S02]  /*1840*/  CS2R R30, SRZ ;  /* 0x00000000001e7805 */ /* 0x000fe4000001ff00 */
[----:B------:R-:W-:Y:S02]  /*1850*/  CS2R R32, SRZ ;  /* 0x0000000000207805 */ /* 0x000fe4000001ff00 */
[----:B------:R-:W-:-:S02]  /*1860*/  CS2R R34, SRZ ;  /* 0x0000000000227805 */ /* 0x000fc4000001ff00 */
        /* <DEDUP_REMOVED lines=24> */
[----:B------:R-:W-:Y:S01]  /*19f0*/  CS2R R84, SRZ ;  /* 0x0000000000547805 */ /* 0x000fe2000001ff00 */
[----:B------:R-:W-:Y:S01]  /*1a00*/  IMAD.MOV.U32 R86, RZ, RZ, RZ ;  /* 0x000000ffff567224 */ /* 0x000fe200078e00ff */
[----:B------:R-:W-:Y:S06]  /*1a10*/  @!P2 BRA `(.L_x_21) ;  /* 0x0000000000d0a947 */ /* 0x000fec0003800000 */
[----:B0-----:R-:W-:Y:S01]  /*1a20*/  IMAD.MOV.U32 R19, RZ, RZ, R17 ;  /* 0x000000ffff137224 */ /* 0x001fe200078e0011 */
[----:B------:R-:W-:Y:S01]  /*1a30*/  UPLOP3.LUT UP0, UPT, UPT, UPT, UPT, 0x40, 0x0 ;  /* 0x000000000000789c */ /* 0x000fe20003f0e870 */
[----:B------:R-:W-:Y:S01]  /*1a40*/  IMAD.U32 R90, RZ, RZ, UR4 ;  /* 0x00000004ff5a7e24 */ /* 0x000fe2000f8e00ff */
[----:B------:R-:W-:Y:S01]  /*1a50*/  UMOV UR14, UR5 ;  /* 0x00000005000e7c82 */ /* 0x000fe20008000000 */
[----:B------:R-:W-:-:S08]  /*1a60*/  IMAD.U32 R20, RZ, RZ, UR5 ;  /* 0x00000005ff147e24 */ /* 0x000fd0000f8e00ff */
.L_x_28:
[----:B------:R-:W-:-:S13]  /*1a70*/  ISETP.NE.AND P2, PT, R99, 0x3, PT ;  /* 0x000000036300780c */ /* 0x000fda0003f45270 */
[----:B01-3--:R-:W-:Y:S05]  /*1a80*/  @!P2 BRA `(.L_x_22) ;  /* 0x000000000004a947 */ /* 0x00bfea0003800000 */
[----:B------:R-:W-:Y:S01]  /*1a90*/  BPT.TRAP 0x1 ;  /* 0x000000040000795c */ /* 0x000fe20000300000 */
.L_x_22:
[----:B------:R-:W-:Y:S01]  /*1aa0*/  ULEA UR8, UR14, UR7, 0x3 ;  /* 0x000000070e087291 */ /* 0x000fe2000f8e183f */
[----:B------:R-:W-:-:S08]  /*1ab0*/  SHF.L.U32 R22, R90, 0x1f, RZ ;  /* 0x0000001f5a167819 */ /* 0x000fd000000006ff */
[----:B------:R0:W1:Y:S01]  /*1ac0*/  SYNCS.PHASECHK.TRANS64.TRYWAIT P1, [UR8], R22 ;  /* 0x00000016ff0075a7 */ /* 0x0000620008020148 */
[----:B------:R-:W-:Y:S05]  /*1ad0*/  @!P2 BRA `(.L_x_23) ;  /* 0x000000000004a947 */ /* 0x000fea0003800000 */
[----:B------:R-:W-:Y:S01]  /*1ae0*/  BPT.TRAP 0x1 ;  /* 0x000000040000795c */ /* 0x000fe20000300000 */
.L_x_23:
[----:B------:R-:W-:-:S04]  /*1af0*/  IMAD.U32 R88, RZ, RZ, UR14 ;  /* 0x0000000eff587e24 */ /* 0x000fc8000f8e00ff */
[----:B------:R-:W-:Y:S01]  /*1b00*/  IMAD R21, R88, 0x200, R15 ;  /* 0x0000020058157824 */ /* 0x000fe200078e020f */
[----:B-1----:R-:W-:Y:S06]  /*1b10*/  @P1 BRA `(.L_x_24) ;  /* 0x0000000000081947 */ /* 0x002fec0003800000 */
[----:B------:R-:W1:Y:S02]  /*1b20*/  SYNCS.PHASECHK.TRANS64.TRYWAIT P1, [UR8], R22 ;  /* 0x00000016ff0075a7 */ /* 0x000e640008020148 */
[----:B-1----:R-:W-:Y:S05]  /*1b30*/  @!P1 BRA `(.L_x_25) ;  /* 0x0000006800a89947 */ /* 0x002fea0003800000 */
.L_x_24:
[----:B------:R-:W3:Y:S01]  /*1b40*/  LDS.64 R88, [R21+UR7+0x37180] ;  /* 0x0371800715587984 */ /* 0x000ee20008000a00 */
[----:B------:R-:W-:Y:S02]  /*1b50*/  ULEA UR8, UR14, UR18, 0x8 ;  /* 0x000000120e087291 */ /* 0x000fe4000f8e403f */
[----:B------:R-:W-:Y:S01]  /*1b60*/  ULEA UR10, UR14, UR15, 0xa ;  /* 0x0000000f0e0a7291 */ /* 0x000fe2000f8e503f */
[----:B------:R-:W-:Y:S01]  /*1b70*/  UMOV UR9, 0x80000020 ;  /* 0x8000002000097882 */ /* 0x000fe20000000000 */
[----:B------:R-:W-:Y:S01]  /*1b80*/  UMOV UR11, 0x40000040 ;  /* 0x40000040000b7882 */ /* 0x000fe20000000000 */
[----:B---3--:R-:W-:-:S06]  /*1b90*/  WARPGROUP.ARRIVE ;  /* 0x00000000000079c5 */ /* 0x008fcc0000000000 */
[----:B------:R-:W-:Y:S01]  /*1ba0*/  HGMMA.SP.64x128x32.F32.BF16 R24, gdesc[UR8], R24, UP0, R88, 0x0 ;  /* 0x09e05800081879f0 */ /* 0x000fe2000bf01a18 */
[----:B------:R-:W-:Y:S02]  /*1bb0*/  UIADD3 UR8, UR8, 0x2, URZ ;  /* 0x0000000208087890 */ /* 0x000fe4000fffe03f */
[----:B------:R-:W-:Y:S01]  /*1bc0*/  UIADD3 UR10, UR10, 0x4, URZ ;  /* 0x000000040a0a7890 */ /* 0x000fe2000fffe03f */
[----:B------:R-:W-:Y:S01]  /*1bd0*/  UMOV UR9, 0x80000020 ;  /* 0x8000002000097882 */ /* 0x000fe20000000000 */
[----:B------:R-:W-:-:S11]  /*1be0*/  UMOV UR11, 0x40000040 ;  /* 0x40000040000b7882 */ /* 0x000fd60000000000 */
[----:B------:R-:W-:Y:S03]  /*1bf0*/  HGMMA.SP.64x128x32.F32.BF16 R24, gdesc[UR8], R24, R89, 0x0, gsb0 ;  /* 0x09e05900081879f0 */ /* 0x000fe60008001a18 */
[----:B------:R-:W-:Y:S02]  /*1c00*/  WARPGROUP.DEPBAR.LE gsb0, 0x0 ;  /* 0x00008000000079c5 */ /* 0x000fe40000010000 */
[----:B------:R-:W-:Y:S05]  /*1c10*/  @!P2 BRA `(.L_x_26) ;  /* 0x000000000004a947 */ /* 0x000fea0003800000 */
[----:B------:R-:W-:Y:S01]  /*1c20*/  BPT.TRAP 0x1 ;  /* 0x000000040000795c */ /* 0x000fe20000300000 */
.L_x_26:
[----:B------:R-:W-:Y:S02]  /*1c30*/  @P0 LEA R21, R20, UR7, 0x3 ;  /* 0x0000000714150c11 */ /* 0x000fe4000f8e18ff */
[----:B------:R-:W-:-:S03]  /*1c40*/  ISETP.GT.U32.AND P1, PT, R7, 0x1, PT ;  /* 0x000000010700780c */ /* 0x000fc60003f24070 */
[----:B------:R-:W-:-:S05]  /*1c50*/  @P0 VIADD R21, R21, 0x58 ;  /* 0x0000005815150836 */ /* 0x000fca0000000000 */
[----:B------:R-:W-:-:S04]  /*1c60*/  @P0 PRMT R21, R12, 0x654, R21 ;  /* 0x000006540c150816 */ /* 0x000fc80000000015 */
[----:B------:R3:W-:Y:S01]  /*1c70*/  @P0 SYNCS.ARRIVE.TRANS64.RED.A1T0 RZ, [R21+URZ], RZ ;  /* 0x000000ff15ff09a7 */ /* 0x0007e2000810043f */
[----:B------:R-:W-:Y:S05]  /*1c80*/  @P1 BRA `(.L_x_27) ;  /* 0x0000000000041947 */ /* 0x000fea0003800000 */
[----:B------:R-:W-:Y:S01]  /*1c90*/  BPT.TRAP 0x1 ;  /* 0x000000040000795c */ /* 0x000fe20000300000 */
.L_x_27:
[----:B------:R-:W-:Y:S01]  /*1ca0*/  UIADD3 UR14, UR14, 0x1, URZ ;  /* 0x000000010e0e7890 */ /* 0x000fe2000fffe03f */
[C---:B------:R-:W-:Y:S01]  /*1cb0*/  ISETP.GT.AND P2, PT, R19.reuse, 0x1, PT ;  /* 0x000000011300780c */ /* 0x040fe20003f44270 */
[----:B------:R-:W-:Y:S02]  /*1cc0*/  VIADD R20, R20, 0x1 ;  /* 0x0000000114147836 */ /* 0x000fe40000000000 */
[----:B------:R-:W-:Y:S01]  /*1cd0*/  UISETP.NE.AND UP0, UPT, UR14, 0xb, UPT ;  /* 0x0000000b0e00788c */ /* 0x000fe2000bf05270 */
[----:B------:R-:W-:Y:S02]  /*1ce0*/  VIADD R19, R19, 0xffffffff ;  /* 0xffffffff13137836 */ /* 0x000fe40000000000 */
[C---:B------:R-:W-:Y:S01]  /*1cf0*/  ISETP.NE.AND P1, PT, R20.reuse, 0xb, PT ;  /* 0x0000000b1400780c */ /* 0x040fe20003f25270 */
[----:B------:R-:W-:Y:S02]  /*1d00*/  USEL UR8, URZ, 0x1, UP0 ;  /* 0x000000013f087887 */ /* 0x000fe40008000000 */
[----:B------:R-:W-:Y:S01]  /*1d10*/  USEL UR14, UR14, URZ, UP0 ;  /* 0x0000003f0e0e7287 */ /* 0x000fe20008000000 */
[----:B------:R-:W-:Y:S01]  /*1d20*/  SEL R20, R20, RZ, P1 ;  /* 0x000000ff14147207 */ /* 0x000fe20000800000 */
[----:B------:R-:W-:-:S02]  /*1d30*/  UPLOP3.LUT UP0, UPT, UPT, UPT, UPT, 0x80, 0x0 ;  /* 0x000000000000789c */ /* 0x000fc40003f0f070 */
[----:B------:R-:W-:Y:S01]  /*1d40*/  LOP3.LUT R90, R90, UR8, RZ, 0x3c, !PT ;  /* 0x000000085a5a7c12 */ /* 0x000fe2000f8e3cff */
[----:B------:R-:W-:Y:S08]  /*1d50*/  @P2 BRA `(.L_x_28) ;  /* 0xfffffffc00442947 */ /* 0x000ff0000383ffff */
.L_x_21:
[----:B0-----:R-:W-:Y:S01]  /*1d60*/  IMAD.U32 R20, RZ, RZ, UR21 ;  /* 0x00000015ff147e24 */ /* 0x001fe2000f8e00ff */
[----:B------:R-:W-:Y:S01]  /*1d70*/  SHF.L.U32 R19, R98, 0x1f, RZ ;  /* 0x0000001f62137819 */ /* 0x000fe200000006ff */
[----:B------:R-:W-:Y:S01]  /*1d80*/  UIADD3 UR5, UR5, UR19, URZ ;  /* 0x0000001305057290 */ /* 0x000fe2000fffe03f */
[----:B------:R-:W0:Y:S01]  /*1d90*/  LDC R88, c[0x0][0x288] ;  /* 0x0000a200ff587b82 */ /* 0x000e220000000800 */
[----:B------:R-:W-:Y:S01]  /*1da0*/  UISETP.GE.U32.AND UP1, UPT, UR19, 0xb, UPT ;  /* 0x0000000b1300788c */ /* 0x000fe2000bf26070 */
[----:B------:R-:W-:Y:S01]  /*1db0*/  SHF.R.S32.HI R90, RZ, 0x1f, R4 ;  /* 0x0000001fff5a7819 */ /* 0x000fe20000011404 */
[----:B------:R-:W-:Y:S02]  /*1dc0*/  UISETP.GT.U32.AND UP0, UPT, UR5, 0xa, UPT ;  /* 0x0000000a0500788c */ /* 0x000fe4000bf04070 */
[----:B------:R-:W-:Y:S02]  /*1dd0*/  UIMAD.WIDE.U32 UR8, UR5, -0x45d1745d, URZ ;  /* 0xba2e8ba3050878a5 */ /* 0x000fe4000f8e003f */
[----:B------:R-:W-:Y:S01]  /*1de0*/  UISETP.LT.U32.AND UP0, UPT, UR19, 0xb, UP0 ;  /* 0x0000000b1300788c */ /* 0x000fe20008701070 */
[----:B------:R0:W-:Y:S01]  /*1df0*/  SYNCS.ARRIVE.TRANS64.A1T0 RZ, [R20+UR20], RZ ;  /* 0x000000ff14ff79a7 */ /* 0x0001e20008100014 */
[----:B------:R-:W-:-:S02]  /*1e00*/  WARPGROUP.DEPBAR.LE gsb0, 0x0 ;  /* 0x00008000000079c5 */ /* 0x000fc40000010000 */
[----:B------:R-:W-:Y:S02]  /*1e10*/  USEL UR10, URZ, 0x1, !UP0 ;  /* 0x000000013f0a7887 */ /* 0x000fe4000c000000 */
[----:B------:R-:W-:Y:S02]  /*1e20*/  USHF.R.U32.HI UR8, URZ, 0x3, UR9 ;  /* 0x000000033f087899 */ /* 0x000fe40008011609 */
[----:B------:R-:W-:Y:S01]  /*1e30*/  ULOP3.LUT UR4, UR4, UR10, URZ, 0x3c, !UPT ;  /* 0x0000000a04047292 */ /* 0x000fe2000f8e3c3f */
[----:B------:R-:W1:Y:S01]  /*1e40*/  SYNCS.PHASECHK.TRANS64.TRYWAIT P1, [UR12+0x8], R19 ;  /* 0x00000813ff0075a7 */ /* 0x000e62000802014c */
[----:B------:R-:W-:Y:S02]  /*1e50*/  UIMAD UR5, UR8, -0xb, UR5 ;  /* 0xfffffff5080578a4 */ /* 0x000fe4000f8e0205 */
[----:B------:R-:W-:Y:S01]  /*1e60*/  @UP1 ULOP3.LUT UR4, UR4, 0x1, UR8, 0x78, !UPT ;  /* 0x0000000104041892 */ /* 0x000fe2000f8e7808 */
[----:B01----:R-:W-:Y:S11]  /*1e70*/  @!P1 BRA `(.L_x_29) ;  /* 0x0000006400f09947 */ /* 0x003ff60003800000 */
.L_x_188:
[----:B------:R-:W-:Y:S01]  /*1e80*/  ULDC.64 UR8, c[0x0][0x6d0] ;  /* 0x0001b40000087ab9 */ /* 0x000fe20000000a00 */
[----:B------:R-:W-:Y:S02]  /*1e90*/  IMAD.SHL.U32 R94, R6, 0x40, RZ ;  /* 0x00000040065e7824 */ /* 0x000fe400078e00ff */
[----:B0-----:R-:W-:Y:S02]  /*1ea0*/  IMAD R19, R90, UR8, RZ ;  /* 0x000000085a137c24 */ /* 0x001fe4000f8e02ff */
[C---:B------:R-:W-:Y:S01]  /*1eb0*/  IMAD.WIDE.U32 R22, R4.reuse, UR8, R10 ;  /* 0x0000000804167c25 */ /* 0x040fe2000f8e000a */
[----:B------:R-:W-:Y:S01]  /*1ec0*/  ULDC UR8, c[0x0][0x284] ;  /* 0x0000a10000087ab9 */ /* 0x000fe20000000800 */
[----:B------:R-:W-:Y:S02]  /*1ed0*/  SHF.R.S32.HI R95, RZ, 0x1f, R94 ;  /* 0x0000001fff5f7819 */ /* 0x000fe4000001145e */
[----:B------:R-:W-:Y:S01]  /*1ee0*/  IMAD R89, R4, UR9, R19 ;  /* 0x0000000904597c24 */ /* 0x000fe2000f8e0213 */
[C---:B------:R-:W-:Y:S01]  /*1ef0*/  ISETP.GE.AND P1, PT, R94.reuse, UR8, PT ;  /* 0x000000085e007c0c */ /* 0x040fe2000bf26270 */
[----:B------:R-:W-:Y:S01]  /*1f00*/  IMAD.SHL.U32 R19, R5, 0x80, RZ ;  /* 0x0000008005137824 */ /* 0x000fe200078e00ff */
[----:B------:R-:W-:Y:S01]  /*1f10*/  IADD3 R22, P2, R94, R22, RZ ;  /* 0x000000165e167210 */ /* 0x000fe20007f5e0ff */
[----:B---3--:R-:W-:-:S03]  /*1f20*/  IMAD.WIDE R20, R18, 0x2, RZ ;  /* 0x0000000212147825 */ /* 0x008fc600078e02ff */
[----:B------:R-:W-:Y:S01]  /*1f30*/  ISETP.GE.OR P1, PT, R19, R88, P1 ;  /* 0x000000581300720c */ /* 0x000fe20000f26670 */
[----:B------:R-:W-:Y:S01]  /*1f40*/  IMAD R6, R18, -0x2, R88 ;  /* 0xfffffffe12067824 */ /* 0x000fe200078e0258 */
[----:B------:R-:W-:Y:S01]  /*1f50*/  IADD3.X R23, R95, R23, R89, P2, !PT ;  /* 0x000000175f177210 */ /* 0x000fe200017fe459 */
[----:B------:R-:W-:-:S04]  /*1f60*/  IMAD.WIDE R96, R5, 0x80, R20 ;  /* 0x0000008005607825 */ /* 0x000fc800078e0214 */
[----:B------:R-:W-:-:S06]  /*1f70*/  IMAD.IADD R5, R6, 0x1, -R19 ;  /* 0x0000000106057824 */ /* 0x000fcc00078e0a13 */
[----:B------:R-:W-:Y:S05]  /*1f80*/  @P1 BRA `(.L_x_30) ;  /* 0x0000004800981947 */ /* 0x000fea0003800000 */
[----:B------:R-:W0:Y:S01]  /*1f90*/  LDC.64 R106, c[0x0][0x6c8] ;  /* 0x0001b200ff6a7b82 */ /* 0x000e220000000a00 */
[----:B----45:R-:W-:Y:S01]  /*1fa0*/  FSETP.NEU.AND P1, PT, R14, RZ, PT ;  /* 0x000000ff0e00720b */ /* 0x030fe20003f2d000 */
[----:B------:R-:W-:Y:S01]  /*1fb0*/  IMAD.IADD R100, R16, 0x1, -R94 ;  /* 0x0000000110647824 */ /* 0x000fe200078e0a5e */
[----:B------:R-:W-:Y:S01]  /*1fc0*/  ISETP.GT.AND P2, PT, R5, RZ, PT ;  /* 0x000000ff0500720c */ /* 0x000fe20003f44270 */
[----:B------:R-:W-:Y:S03]  /*1fd0*/  BSSY B0, `(.L_x_30) ;  /* 0x00004a1000007945 */ /* 0x000fe60003800000 */
[----:B------:R-:W-:Y:S01]  /*1fe0*/  ISETP.GT.AND P5, PT, R100, RZ, P2 ;  /* 0x000000ff6400720c */ /* 0x000fe200017a4270 */
[-C--:B0-----:R-:W-:Y:S02]  /*1ff0*/  IMAD R6, R97, R106.reuse, RZ ;  /* 0x0000006a61067224 */ /* 0x081fe400078e02ff */
[----:B------:R-:W-:-:S04]  /*2000*/  IMAD.WIDE.U32 R102, R96, R106, R22 ;  /* 0x0000006a60667225 */ /* 0x000fc800078e0016 */
[----:B------:R-:W-:-:S04]  /*2010*/  IMAD R19, R96, R107, R6 ;  /* 0x0000006b60137224 */ /* 0x000fc800078e0206 */
[----:B------:R-:W-:Y:S01]  /*2020*/  IMAD.IADD R91, R103, 0x1, R19 ;  /* 0x00000001675b7824 */ /* 0x000fe200078e0213 */
[----:B------:R-:W-:Y:S06]  /*2030*/  @!P1 BRA `(.L_x_31) ;  /* 0x0000003000ec9947 */ /* 0x000fec0003800000 */
[----:B------:R-:W-:Y:S01]  /*2040*/  ULDC.64 UR8, c[0x0][0x6b8] ;  /* 0x0001ae0000087ab9 */ /* 0x000fe20000000a00 */
[----:B------:R-:W-:Y:S01]  /*2050*/  ULDC.64 UR22, c[0x0][0x6b0] ;  /* 0x0001ac0000167ab9 */ /* 0x000fe20000000a00 */
[----:B------:R-:W-:Y:S01]  /*2060*/  IMAD.WIDE.U32 R20, R4, UR8, R10 ;  /* 0x0000000804147c25 */ /* 0x000fe2000f8e000a */
[----:B------:R-:W-:Y:S01]  /*2070*/  ULDC.64 UR24, c[0x0][0x6a8] ;  /* 0x0001aa0000187ab9 */ /* 0x000fe20000000a00 */
[----:B------:R-:W0:Y:S01]  /*2080*/  LDC.64 R92, c[0x0][0x6b0] ;  /* 0x0001ac00ff5c7b82 */ /* 0x000e220000000a00 */
[----:B------:R-:W-:Y:S01]  /*2090*/  ULDC.64 UR10, c[0x0][0x6c0] ;  /* 0x0001b000000a7ab9 */ /* 0x000fe20000000a00 */
[----:B------:R-:W-:Y:S01]  /*20a0*/  IMAD R19, R90, UR8, RZ ;  /* 0x000000085a137c24 */ /* 0x000fe2000f8e02ff */
[----:B------:R-:W-:-:S03]  /*20b0*/  IADD3 R22, P1, R94, R20, RZ ;  /* 0x000000145e167210 */ /* 0x000fc60007f3e0ff */
[----:B------:R-:W-:Y:S02]  /*20c0*/  IMAD R101, R4, UR9, R19 ;  /* 0x0000000904657c24 */ /* 0x000fe4000f8e0213 */
[----:B------:R-:W-:-:S03]  /*20d0*/  IMAD R19, R97, UR22, RZ ;  /* 0x0000001661137c24 */ /* 0x000fc6000f8e02ff */
[----:B------:R-:W-:Y:S01]  /*20e0*/  IADD3.X R23, R95, R21, R101, P1, !PT ;  /* 0x000000155f177210 */ /* 0x000fe20000ffe465 */
[C---:B------:R-:W-:Y:S02]  /*20f0*/  IMAD R97, R96.reuse, UR23, R19 ;  /* 0x0000001760617c24 */ /* 0x040fe4000f8e0213 */
[----:B------:R-:W-:-:S04]  /*2100*/  IMAD.WIDE.U32 R20, R96, UR22, R22 ;  /* 0x0000001660147c25 */ /* 0x000fc8000f8e0016 */
[----:B------:R-:W-:Y:S01]  /*2110*/  IMAD.IADD R19, R21, 0x1, R97 ;  /* 0x0000000115137824 */ /* 0x000fe200078e0261 */
[----:B------:R-:W-:-:S04]  /*2120*/  LEA R88, P1, R20, UR24, 0x2 ;  /* 0x0000001814587c11 */ /* 0x000fc8000f8210ff */
[----:B------:R-:W-:-:S05]  /*2130*/  LEA.HI.X R89, R20, UR25, R19, 0x2, P1 ;  /* 0x0000001914597c11 */ /* 0x000fca00088f1413 */
[----:B------:R-:W3:Y:S01]  /*2140*/  @P5 LDG.E.LTC128B R19, desc[UR16][R88.64] ;  /* 0x0000001058135981 */ /* 0x000ee2000c1e1920 */
[----:B------:R-:W-:Y:S01]  /*2150*/  LEA R90, P1, R102, UR10, 0x2 ;  /* 0x0000000a665a7c11 */ /* 0x000fe2000f8210ff */
[----:B0-----:R-:W-:Y:S01]  /*2160*/  IMAD.WIDE.U32 R104, R96, UR22, R92 ;  /* 0x0000001660687c25 */ /* 0x001fe2000f8e005c */
[----:B------:R-:W-:Y:S02]  /*2170*/  BSSY B1, `(.L_x_32) ;  /* 0x0000016000017945 */ /* 0x000fe40003800000 */
[----:B------:R-:W-:Y:S01]  /*2180*/  LEA.HI.X R91, R102, UR11, R91, 0x2, P1 ;  /* 0x0000000b665b7c11 */ /* 0x000fe200088f145b */
[----:B------:R-:W-:Y:S01]  /*2190*/  IMAD.WIDE.U32 R20, R96, UR22, R94 ;  /* 0x0000001660147c25 */ /* 0x000fe2000f8e005e */
[----:B------:R-:W-:-:S03]  /*21a0*/  IADD3 R6, P1, R22, R104, RZ ;  /* 0x0000006816067210 */ /* 0x000fc60007f3e0ff */
[----:B------:R-:W-:Y:S01]  /*21b0*/  IMAD.IADD R109, R97, 0x1, R105 ;  /* 0x00000001616d7824 */ /* 0x000fe200078e0269 */
[----:B------:R-:W-:-:S03]  /*21c0*/  IADD3 R20, P3, R10, R20, RZ ;  /* 0x000000140a147210 */ /* 0x000fc60007f7e0ff */
[----:B------:R-:W-:Y:S01]  /*21d0*/  IMAD.X R23, R109, 0x1, R23, P1 ;  /* 0x000000016d177824 */ /* 0x000fe200008e0617 */
[----:B------:R-:W-:Y:S02]  /*21e0*/  IADD3.X R21, R11, R97, R21, P3, !PT ;  /* 0x000000610b157210 */ /* 0x000fe40001ffe415 */
[----:B------:R-:W-:Y:S02]  /*21f0*/  LEA R22, P1, R6, UR24, 0x2 ;  /* 0x0000001806167c11 */ /* 0x000fe4000f8210ff */
[----:B------:R-:W-:Y:S01]  /*2200*/  ISETP.GT.AND P3, PT, R5, 0x1, PT ;  /* 0x000000010500780c */ /* 0x000fe20003f64270 */
[----:B------:R-:W-:Y:S01]  /*2210*/  IMAD.WIDE.U32 R20, R4, UR8, R20 ;  /* 0x0000000804147c25 */ /* 0x000fe2000f8e0014 */
[----:B------:R-:W-:Y:S02]  /*2220*/  LEA.HI.X R23, R6, UR25, R23, 0x2, P1 ;  /* 0x0000001906177c11 */ /* 0x000fe400088f1417 */
[----:B------:R-:W-:Y:S01]  /*2230*/  ISETP.GT.AND P1, PT, R100, RZ, P3 ;  /* 0x000000ff6400720c */ /* 0x000fe20001f24270 */
[----:B------:R-:W-:Y:S01]  /*2240*/  IMAD.IADD R21, R101, 0x1, R21 ;  /* 0x0000000165157824 */ /* 0x000fe200078e0215 */
[----:B------:R-:W-:-:S04]  /*2250*/  LEA R96, P6, R20, UR24, 0x2 ;  /* 0x0000001814607c11 */ /* 0x000fc8000f8c10ff */
[----:B------:R-:W-:Y:S01]  /*2260*/  LEA.HI.X R97, R20, UR25, R21, 0x2, P6 ;  /* 0x0000001914617c11 */ /* 0x000fe2000b0f1415 */
[----:B---3--:R-:W-:-:S04]  /*2270*/  FMUL R93, R19, R14 ;  /* 0x0000000e135d7220 */ /* 0x008fc80000400000 */
[----:B--2---:R-:W-:-:S05]  /*2280*/  FFMA R103, R24, R13, R93 ;  /* 0x0000000d18677223 */ /* 0x004fca000000005d */
[----:B------:R0:W-:Y:S01]  /*2290*/  @P5 STG.E desc[UR16][R90.64], R103 ;  /* 0x000000675a005986 */ /* 0x0001e2000c101910 */
[----:B------:R-:W-:Y:S01]  /*22a0*/  LEA R92, P5, R106, R90, 0x2 ;  /* 0x0000005a6a5c7211 */ /* 0x000fe200078a10ff */
[----:B------:R-:W-:-:S12]  /*22b0*/  @!P1 BRA `(.L_x_33) ;  /* 0x0000000000049947 */ /* 0x000fd80003800000 */
[----:B------:R1:W5:Y:S02]  /*22c0*/  LDG.E.LTC128B R19, desc[UR16][R22.64] ;  /* 0x0000001016137981 */ /* 0x000364000c1e1920 */
.L_x_33:
[----:B------:R-:W-:Y:S05]  /*22d0*/  BSYNC B1 ;  /* 0x0000000000017941 */ /* 0x000fea0003800000 */
.L_x_32:
[----:B-----5:R-:W-:Y:S01]  /*22e0*/  FMUL R6, R19, R14 ;  /* 0x0000000e13067220 */ /* 0x020fe20000400000 */
[----:B------:R-:W-:Y:S01]  /*22f0*/  LEA.HI.X R93, R106, R91, R107, 0x2, P5 ;  /* 0x0000005b6a5d7211 */ /* 0x000fe200028f146b */
[----:B------:R-:W-:Y:S01]  /*2300*/  BSSY B1, `(.L_x_34) ;  /* 0x0000008000017945 */ /* 0x000fe20003800000 */
[----:B------:R-:W-:Y:S01]  /*2310*/  ISETP.GT.AND P2, PT, R100, 0x8, P2 ;  /* 0x000000086400780c */ /* 0x000fe20001744270 */
[----:B------:R-:W-:Y:S01]  /*2320*/  FFMA R25, R25, R13, R6 ;  /* 0x0000000d19197223 */ /* 0x000fe20000000006 */
[----:B------:R-:W-:-:S04]  /*2330*/  IADD3 R20, P5, P6, R10, R104, R94 ;  /* 0x000000680a147210 */ /* 0x000fc80007ebe05e */
[----:B------:R2:W-:Y:S01]  /*2340*/  @P1 STG.E desc[UR16][R92.64], R25 ;  /* 0x000000195c001986 */ /* 0x0005e2000c101910 */
[----:B------:R-:W-:-:S06]  /*2350*/  IADD3.X R21, R11, R109, R95, P5, P6 ;  /* 0x0000006d0b157210 */ /* 0x000fcc0002fec45f */
[----:B------:R-:W-:Y:S05]  /*2360*/  @!P2 BRA `(.L_x_35) ;  /* 0x000000000004a947 */ /* 0x000fea0003800000 */
[----:B------:R3:W5:Y:S02]  /*2370*/  LDG.E.LTC128B R19, desc[UR16][R96.64+0x20] ;  /* 0x0000201060137981 */ /* 0x000764000c1e1920 */
.L_x_35:
[----:B------:R-:W-:Y:S05]  /*2380*/  BSYNC B1 ;  /* 0x0000000000017941 */ /* 0x000fea0003800000 */
.L_x_34:
[----:B------:R-:W-:-:S04]  /*2390*/  IMAD.WIDE.U32 R20, R4, UR8, R20 ;  /* 0x0000000804147c25 */ /* 0x000fc8000f8e0014 */
[----:B--2--5:R-:W-:Y:S01]  /*23a0*/  FMUL R25, R19, R14 ;  /* 0x0000000e13197220 */ /* 0x024fe20000400000 */
[----:B------:R-:W-:Y:S01]  /*23b0*/  ISETP.GT.AND P3, PT, R100, 0x8, P3 ;  /* 0x000000086400780c */ /* 0x000fe20001f64270 */
[----:B------:R-:W-:Y:S01]  /*23c0*/  USHF.L.U64.HI UR11, UR22, 0x5, UR23 ;  /* 0x00000005160b7899 */ /* 0x000fe20008010217 */
[----:B------:R-:W-:Y:S01]  /*23d0*/  IMAD.IADD R21, R101, 0x1, R21 ;  /* 0x0000000165157824 */ /* 0x000fe200078e0215 */
[----:B------:R-:W-:Y:S01]  /*23e0*/  LEA R24, P6, R20, UR24, 0x2 ;  /* 0x0000001814187c11 */ /* 0x000fe2000f8c10ff */
[----:B------:R-:W-:Y:S01]  /*23f0*/  FFMA R95, R26, R13, R25 ;  /* 0x0000000d1a5f7223 */ /* 0x000fe20000000019 */
[----:B------:R-:W-:Y:S01]  /*2400*/  ISETP.GT.AND P1, PT, R5, 0x8, PT ;  /* 0x000000080500780c */ /* 0x000fe20003f24270 */
[----:B------:R-:W-:Y:S01]  /*2410*/  USHF.L.U32 UR10, UR22, 0x5, URZ ;  /* 0x00000005160a7899 */ /* 0x000fe2000800063f */
[----:B------:R-:W-:Y:S01]  /*2420*/  LEA.HI.X R25, R20, UR25, R21, 0x2, P6 ;  /* 0x0000001914197c11 */ /* 0x000fe2000b0f1415 */
[----:B------:R-:W-:Y:S01]  /*2430*/  @P2 IMAD.MOV.U32 R20, RZ, RZ, R90 ;  /* 0x000000ffff142224 */ /* 0x000fe200078e005a */
[----:B------:R-:W-:Y:S01]  /*2440*/  BSSY B1, `(.L_x_36) ;  /* 0x0000006000017945 */ /* 0x000fe20003800000 */
[----:B------:R-:W-:Y:S01]  /*2450*/  @P2 IMAD.MOV.U32 R21, RZ, RZ, R91 ;  /* 0x000000ffff152224 */ /* 0x000fe200078e005b */
[----:B------:R-:W-:-:S04]  /*2460*/  ISETP.GT.AND P5, PT, R100, RZ, P1 ;  /* 0x000000ff6400720c */ /* 0x000fc80000fa4270 */
[----:B------:R2:W-:Y:S01]  /*2470*/  @P2 STG.E desc[UR16][R20.64+0x20], R95 ;  /* 0x0000205f14002986 */ /* 0x0005e2000c101910 */
[----:B------:R-:W-:Y:S08]  /*2480*/  @!P3 BRA `(.L_x_37) ;  /* 0x000000000004b947 */ /* 0x000ff00003800000 */
[----:B------:R4:W5:Y:S02]  /*2490*/  LDG.E.LTC128B R19, desc[UR16][R24.64+0x20] ;  /* 0x0000201018137981 */ /* 0x000964000c1e1920 */
.L_x_37:
[----:B------:R-:W-:Y:S05]  /*24a0*/  BSYNC B1 ;  /* 0x0000000000017941 */ /* 0x000fea0003800000 */
.L_x_36:
[----:B-----5:R-:W-:Y:S01]  /*24b0*/  FMUL R4, R19, R14 ;  /* 0x0000000e13047220 */ /* 0x020fe20000400000 */
[----:B----4-:R-:W-:Y:S01]  /*24c0*/  IADD3 R24, P2, R88, UR10, RZ ;  /* 0x0000000a58187c10 */ /* 0x010fe2000ff5e0ff */
[----:B------:R-:W-:Y:S02]  /*24d0*/  IMAD.MOV.U32 R101, RZ, RZ, R19 ;  /* 0x000000ffff657224 */ /* 0x000fe400078e0013 */
[----:B---3--:R-:W-:Y:S01]  /*24e0*/  FFMA R97, R27, R13, R4 ;  /* 0x0000000d1b617223 */ /* 0x008fe20000000004 */
[----:B--2---:R-:W-:Y:S01]  /*24f0*/  @P3 IMAD.MOV.U32 R20, RZ, RZ, R92 ;  /* 0x000000ffff143224 */ /* 0x004fe200078e005c */
[----:B------:R-:W-:Y:S01]  /*2500*/  IADD3.X R25, R89, UR11, RZ, P2, !PT ;  /* 0x0000000b59197c10 */ /* 0x000fe200097fe4ff */
[----:B------:R-:W-:-:S05]  /*2510*/  @P3 IMAD.MOV.U32 R21, RZ, RZ, R93 ;  /* 0x000000ffff153224 */ /* 0x000fca00078e005d */
[----:B------:R2:W-:Y:S04]  /*2520*/  @P3 STG.E desc[UR16][R20.64+0x20], R97 ;  /* 0x0000206114003986 */ /* 0x0005e8000c101910 */
[----:B------:R-:W3:Y:S01]  /*2530*/  @P5 LDG.E.LTC128B R101, desc[UR16][R24.64] ;  /* 0x0000001018655981 */ /* 0x000ee2000c1e1920 */
[C---:B------:R-:W-:Y:S01]  /*2540*/  IMAD.SHL.U32 R4, R106.reuse, 0x20, RZ ;  /* 0x000000206a047824 */ /* 0x040fe200078e00ff */
[----:B------:R-:W-:Y:S01]  /*2550*/  SHF.L.U64.HI R6, R106, 0x5, R107 ;  /* 0x000000056a067819 */ /* 0x000fe2000001026b */
[----:B------:R-:W-:Y:S01]  /*2560*/  BSSY B1, `(.L_x_38) ;  /* 0x000000c000017945 */ /* 0x000fe20003800000 */
[----:B------:R-:W-:Y:S02]  /*2570*/  ISETP.GT.AND P3, PT, R5, 0x9, PT ;  /* 0x000000090500780c */ /* 0x000fe40003f64270 */
[----:B------:R-:W-:-:S02]  /*2580*/  IADD3 R26, P6, R4, R90, RZ ;  /* 0x0000005a041a7210 */ /* 0x000fc40007fde0ff */
[----:B------:R-:W-:-:S03]  /*2590*/  ISETP.GT.AND P2, PT, R100, RZ, P3 ;  /* 0x000000ff6400720c */ /* 0x000fc60001f44270 */
[----:B------:R-:W-:Y:S01]  /*25a0*/  IMAD.X R27, R6, 0x1, R91, P6 ;  /* 0x00000001061b7824 */ /* 0x000fe200030e065b */
[----:B------:R-:W-:-:S04]  /*25b0*/  IADD3 R94, P6, R22, UR10, RZ ;  /* 0x0000000a165e7c10 */ /* 0x000fc8000ffde0ff */
[----:B------:R-:W-:Y:S01]  /*25c0*/  IADD3.X R95, R23, UR11, RZ, P6, !PT ;  /* 0x0000000b175f7c10 */ /* 0x000fe2000b7fe4ff */
[----:B---3--:R-:W-:-:S04]  /*25d0*/  FMUL R19, R101, R14 ;  /* 0x0000000e65137220 */ /* 0x008fc80000400000 */
[----:B------:R-:W-:-:S05]  /*25e0*/  FFMA R19, R28, R13, R19 ;  /* 0x0000000d1c137223 */ /* 0x000fca0000000013 */
[----:B------:R2:W-:Y:S01]  /*25f0*/  @P5 STG.E desc[UR16][R26.64], R19 ;  /* 0x000000131a005986 */ /* 0x0005e2000c101910 */
[----:B------:R-:W-:Y:S05]  /*2600*/  @!P2 BRA `(.L_x_39) ;  /* 0x000000000004a947 */ /* 0x000fea0003800000 */
[----:B------:R3:W5:Y:S02]  /*2610*/  LDG.E.LTC128B R101, desc[UR16][R94.64] ;  /* 0x000000105e657981 */ /* 0x000764000c1e1920 */
.L_x_39:
[----:B------:R-:W-:Y:S05]  /*2620*/  BSYNC B1 ;  /* 0x0000000000017941 */ /* 0x000fea0003800000 */
.L_x_38:
[----:B------:R-:W-:Y:S01]  /*2630*/  UIADD3 UR8, UP0, UR10, 0x20, URZ ;  /* 0x000000200a087890 */ /* 0x000fe2000ff1e03f */
[----:B------:R-:W-:Y:S01]  /*2640*/  ISETP.GT.AND P1, PT, R100, 0x8, P1 ;  /* 0x000000086400780c */ /* 0x000fe20000f24270 */
[----:B--2--5:R-:W-:Y:S01]  /*2650*/  FMUL R20, R101, R14 ;  /* 0x0000000e65147220 */ /* 0x024fe20000400000 */
[----:B------:R-:W-:Y:S01]  /*2660*/  IADD3 R96, P5, R4, R92, RZ ;  /* 0x0000005c04607210 */ /* 0x000fe20007fbe0ff */
[----:B------:R-:W-:Y:S02]  /*2670*/  UIADD3.X UR9, URZ, UR11, URZ, UP0, !UPT ;  /* 0x0000000b3f097290 */ /* 0x000fe400087fe43f */
[----:B------:R-:W-:Y:S01]  /*2680*/  IADD3 R28, P6, R88, UR8, RZ ;  /* 0x00000008581c7c10 */ /* 0x000fe2000ffde0ff */
[----:B0-----:R-:W-:Y:S01]  /*2690*/  FFMA R103, R29, R13, R20 ;  /* 0x0000000d1d677223 */ /* 0x001fe20000000014 */
[----:B------:R-:W-:Y:S02]  /*26a0*/  IMAD.X R97, R6, 0x1, R93, P5 ;  /* 0x0000000106617824 */ /* 0x000fe400028e065d */
[----:B------:R-:W-:-:S03]  /*26b0*/  IADD3.X R29, R89, UR9, RZ, P6, !PT ;  /* 0x00000009591d7c10 */ /* 0x000fc6000b7fe4ff */
[----:B------:R0:W-:Y:S04]  /*26c0*/  @P2 STG.E desc[UR16][R96.64], R103 ;  /* 0x0000006760002986 */ /* 0x0001e8000c101910 */
[----:B------:R-:W2:Y:S01]  /*26d0*/  @P1 LDG.E.LTC128B R101, desc[UR16][R28.64] ;  /* 0x000000101c651981 */ /* 0x000ea2000c1e1920 */
[----:B------:R-:W-:Y:S01]  /*26e0*/  IADD3 R20, P2, R4, 0x20, RZ ;  /* 0x0000002004147810 */ /* 0x000fe20007f5e0ff */
[----:B------:R-:W-:Y:S01]  /*26f0*/  BSSY B1, `(.L_x_40) ;  /* 0x000000e000017945 */ /* 0x000fe20003800000 */
[----:B------:R-:W-:Y:S02]  /*2700*/  ISETP.GT.AND P5, PT, R100, 0x8, P3 ;  /* 0x000000086400780c */ /* 0x000fe40001fa4270 */
[----:B------:R-:W-:Y:S01]  /*2710*/  IADD3 R88, P6, R20, R90, RZ ;  /* 0x0000005a14587210 */ /* 0x000fe20007fde0ff */
[----:B------:R-:W-:Y:S01]  /*2720*/  IMAD.X R19, RZ, RZ, R6, P2 ;  /* 0x000000ffff137224 */ /* 0x000fe200010e0606 */
[----:B-1----:R-:W-:-:S02]  /*2730*/  IADD3 R22, P3, R22, UR8, RZ ;  /* 0x0000000816167c10 */ /* 0x002fc4000ff7e0ff */
[----:B------:R-:W-:Y:S01]  /*2740*/  ISETP.GT.AND P2, PT, R5, 0x10, PT ;  /* 0x000000100500780c */ /* 0x000fe20003f44270 */
[----:B------:R-:W-:Y:S01]  /*2750*/  IMAD.X R89, R19, 0x1, R91, P6 ;  /* 0x0000000113597824 */ /* 0x000fe200030e065b */
[----:B------:R-:W-:Y:S02]  /*2760*/  IADD3 R90, P6, R20, R92, RZ ;  /* 0x0000005c145a7210 */ /* 0x000fe40007fde0ff */
[----:B------:R-:W-:Y:S01]  /*2770*/  IADD3.X R23, R23, UR9, RZ, P3, !PT ;  /* 0x0000000917177c10 */ /* 0x000fe20009ffe4ff */
[----:B--2---:R-:W-:-:S04]  /*2780*/  FMUL R21, R101, R14 ;  /* 0x0000000e65157220 */ /* 0x004fc80000400000 */
[----:B------:R-:W-:-:S05]  /*2790*/  FFMA R21, R30, R13, R21 ;  /* 0x0000000d1e157223 */ /* 0x000fca0000000015 */
[----:B------:R0:W-:Y:S01]  /*27a0*/  @P1 STG.E desc[UR16][R88.64], R21 ;  /* 0x0000001558001986 */ /* 0x0001e2000c101910 */
[----:B------:R-:W-:Y:S05]  /*27b0*/  @!P5 BRA `(.L_x_41) ;  /* 0x000000000004d947 */ /* 0x000fea0003800000 */
[----:B------:R1:W5:Y:S02]  /*27c0*/  LDG.E.LTC128B R101, desc[UR16][R22.64] ;  /* 0x0000001016657981 */ /* 0x000364000c1e1920 */
.L_x_41:
[----:B------:R-:W-:Y:S05]  /*27d0*/  BSYNC B1 ;  /* 0x0000000000017941 */ /* 0x000fea0003800000 */
.L_x_40:
[----:B-1---5:R-:W-:Y:S01]  /*27e0*/  FMUL R22, R101, R14 ;  /* 0x0000000e65167220 */ /* 0x022fe20000400000 */
[----:B------:R-:W-:Y:S01]  /*27f0*/  IMAD.X R91, R19, 0x1, R93, P6 ;  /* 0x00000001135b7824 */ /* 0x000fe200030e065d */
[----:B------:R-:W-:Y:S01]  /*2800*/  ISETP.GT.AND P3, PT, R100, RZ, P2 ;  /* 0x000000ff6400720c */ /* 0x000fe20001764270 */
[----:B------:R-:W-:Y:S01]  /*2810*/  BSSY B1, `(.L_x_42) ;  /* 0x0000008000017945 */ /* 0x000fe20003800000 */
[----:B------:R-:W-:Y:S01]  /*2820*/  FFMA R31, R31, R13, R22 ;  /* 0x0000000d1f1f7223 */ /* 0x000fe20000000016 */
[----:B------:R-:W-:Y:S02]  /*2830*/  IADD3 R22, P1, R24, UR10, RZ ;  /* 0x0000000a18167c10 */ /* 0x000fe4000ff3e0ff */
[----:B------:R-:W-:Y:S02]  /*2840*/  IADD3 R28, P6, R26, R4, RZ ;  /* 0x000000041a1c7210 */ /* 0x000fe40007fde0ff */
[----:B------:R1:W-:Y:S01]  /*2850*/  @P5 STG.E desc[UR16][R90.64], R31 ;  /* 0x0000001f5a005986 */ /* 0x0003e2000c101910 */
[----:B------:R-:W-:-:S05]  /*2860*/  IADD3.X R23, R25, UR11, RZ, P1, !PT ;  /* 0x0000000b19177c10 */ /* 0x000fca0008ffe4ff */
[----:B------:R-:W-:Y:S05]  /*2870*/  @!P3 BRA `(.L_x_43) ;  /* 0x000000000004b947 */ /* 0x000fea0003800000 */
[----:B------:R2:W5:Y:S02]  /*2880*/  LDG.E.LTC128B R101, desc[UR16][R22.64] ;  /* 0x0000001016657981 */ /* 0x000564000c1e1920 */
.L_x_43:
[----:B------:R-:W-:Y:S05]  /*2890*/  BSYNC B1 ;  /* 0x0000000000017941 */ /* 0x000fea0003800000 */
.L_x_42:
[----:B------:R-:W-:Y:S01]  /*28a0*/  ISETP.GT.AND P1, PT, R5, 0x11, PT ;  /* 0x000000110500780c */ /* 0x000fe20003f24270 */
[----:B0----5:R-:W-:Y:S01]  /*28b0*/  FMUL R21, R101, R14 ;  /* 0x0000000e65157220 */ /* 0x021fe20000400000 */
[----:B------:R-:W-:Y:S01]  /*28c0*/  IMAD.X R29, R27, 0x1, R6, P6 ;  /* 0x000000011b1d7824 */ /* 0x000fe200030e0606 */
[----:B------:R-:W-:Y:S01]  /*28d0*/  BSSY B1, `(.L_x_44) ;  /* 0x0000009000017945 */ /* 0x000fe20003800000 */
[----:B------:R-:W-:Y:S01]  /*28e0*/  ISETP.GT.AND P5, PT, R100, RZ, P1 ;  /* 0x000000ff6400720c */ /* 0x000fe20000fa4270 */
[----:B------:R-:W-:Y:S01]  /*28f0*/  FFMA R21, R32, R13, R21 ;  /* 0x0000000d20157223 */ /* 0x000fe20000000015 */
[----:B------:R-:W-:-:S04]  /*2900*/  IADD3 R88, P6, R96, R4, RZ ;  /* 0x0000000460587210 */ /* 0x000fc80007fde0ff */
[----:B------:R0:W-:Y:S01]  /*2910*/  @P3 STG.E desc[UR16][R28.64], R21 ;  /* 0x000000151c003986 */ /* 0x0001e2000c101910 */
[----:B------:R-:W-:-:S04]  /*2920*/  IADD3 R30, P3, R94, UR10, RZ ;  /* 0x0000000a5e1e7c10 */ /* 0x000fc8000ff7e0ff */
[----:B-1----:R-:W-:Y:S02]  /*2930*/  IADD3.X R31, R95, UR11, RZ, P3, !PT ;  /* 0x0000000b5f1f7c10 */ /* 0x002fe40009ffe4ff */
[----:B------:R-:W-:Y:S07]  /*2940*/  @!P5 BRA `(.L_x_45) ;  /* 0x000000000004d947 */ /* 0x000fee0003800000 */
[----:B------:R1:W5:Y:S02]  /*2950*/  LDG.E.LTC128B R101, desc[UR16][R30.64] ;  /* 0x000000101e657981 */ /* 0x000364000c1e1920 */
.L_x_45:
[----:B------:R-:W-:Y:S05]  /*2960*/  BSYNC B1 ;  /* 0x0000000000017941 */ /* 0x000fea0003800000 */
.L_x_44:
[----:B-----5:R-:W-:Y:S01]  /*2970*/  FMUL R32, R101, R14 ;  /* 0x0000000e65207220 */ /* 0x020fe20000400000 */
[----:B------:R-:W-:Y:S01]  /*2980*/  IMAD.X R89, R97, 0x1, R6, P6 ;  /* 0x0000000161597824 */ /* 0x000fe200030e0606 */
[----:B------:R-:W-:Y:S01]  /*2990*/  ISETP.GT.AND P3, PT, R100, 0x8, P2 ;  /* 0x000000086400780c */ /* 0x000fe20001764270 */
[----:B------:R-:W-:Y:S01]  /*29a0*/  BSSY B1, `(.L_x_46) ;  /* 0x0000007000017945 */ /* 0x000fe20003800000 */
[----:B------:R-:W-:Y:S01]  /*29b0*/  FFMA R33, R33, R13, R32 ;  /* 0x0000000d21217223 */ /* 0x000fe20000000020 */
[----:B------:R-:W-:-:S04]  /*29c0*/  IADD3 R24, P2, R24, UR8, RZ ;  /* 0x0000000818187c10 */ /* 0x000fc8000ff5e0ff */
[----:B------:R4:W-:Y:S01]  /*29d0*/  @P5 STG.E desc[UR16][R88.64], R33 ;  /* 0x0000002158005986 */ /* 0x0009e2000c101910 */
[----:B------:R-:W-:-:S05]  /*29e0*/  IADD3.X R25, R25, UR9, RZ, P2, !PT ;  /* 0x0000000919197c10 */ /* 0x000fca00097fe4ff */
[----:B------:R-:W-:Y:S05]  /*29f0*/  @!P3 BRA `(.L_x_47) ;  /* 0x000000000004b947 */ /* 0x000fea0003800000 */
[----:B------:R0:W5:Y:S02]  /*2a00*/  LDG.E.LTC128B R101, desc[UR16][R24.64] ;  /* 0x0000001018657981 */ /* 0x000164000c1e1920 */
.L_x_47:
[----:B------:R-:W-:Y:S05]  /*2a10*/  BSYNC B1 ;  /* 0x0000000000017941 */ /* 0x000fea0003800000 */
.L_x_46:
[----:B0-----:R-:W-:Y:S01]  /*2a20*/  IADD3 R24, P5, R20, R26, RZ ;  /* 0x0000001a14187210 */ /* 0x001fe20007fbe0ff */
[----:B-----5:R-:W-:Y:S01]  /*2a30*/  FMUL R21, R101, R14 ;  /* 0x0000000e65157220 */ /* 0x020fe20000400000 */
[----:B------:R-:W-:Y:S01]  /*2a40*/  ISETP.GT.AND P1, PT, R100, 0x8, P1 ;  /* 0x000000086400780c */ /* 0x000fe20000f24270 */
[----:B------:R-:W-:Y:S01]  /*2a50*/  BSSY B1, `(.L_x_48) ;  /* 0x000000a000017945 */ /* 0x000fe20003800000 */
[----:B------:R-:W-:Y:S01]  /*2a60*/  IADD3 R26, P6, R94, UR8, RZ ;  /* 0x000000085e1a7c10 */ /* 0x000fe2000ffde0ff */
[----:B------:R-:W-:Y:S01]  /*2a70*/  FFMA R21, R34, R13, R21 ;  /* 0x0000000d22157223 */ /* 0x000fe20000000015 */
[----:B------:R-:W-:Y:S01]  /*2a80*/  IMAD.X R25, R19, 0x1, R27, P5 ;  /* 0x0000000113197824 */ /* 0x000fe200028e061b */
[----:B------:R-:W-:Y:S02]  /*2a90*/  ISETP.GT.AND P2, PT, R5, 0x18, PT ;  /* 0x000000180500780c */ /* 0x000fe40003f44270 */
[----:B------:R-:W-:Y:S02]  /*2aa0*/  IADD3 R32, P5, R20, R96, RZ ;  /* 0x0000006014207210 */ /* 0x000fe40007fbe0ff */
[----:B------:R0:W-:Y:S01]  /*2ab0*/  @P3 STG.E desc[UR16][R24.64], R21 ;  /* 0x0000001518003986 */ /* 0x0001e2000c101910 */
[----:B------:R-:W-:-:S03]  /*2ac0*/  IADD3.X R27, R95, UR9, RZ, P6, !PT ;  /* 0x000000095f1b7c10 */ /* 0x000fc6000b7fe4ff */
[----:B------:R-:W-:Y:S07]  /*2ad0*/  @!P1 BRA `(.L_x_49) ;  /* 0x0000000000049947 */ /* 0x000fee0003800000 */
[----:B------:R0:W5:Y:S02]  /*2ae0*/  LDG.E.LTC128B R101, desc[UR16][R26.64] ;  /* 0x000000101a657981 */ /* 0x000164000c1e1920 */
.L_x_49:
[----:B------:R-:W-:Y:S05]  /*2af0*/  BSYNC B1 ;  /* 0x0000000000017941 */ /* 0x000fea0003800000 */
.L_x_48:
[----:B0----5:R-:W-:Y:S01]  /*2b00*/  FMUL R24, R101, R14 ;  /* 0x0000000e65187220 */ /* 0x021fe20000400000 */
[----:B----4-:R-:W-:Y:S01]  /*2b10*/  IMAD.X R33, R19, 0x1, R97, P5 ;  /* 0x0000000113217824 */ /* 0x010fe200028e0661 */
        /* <DEDUP_REMOVED lines=9> */
.L_x_51:
[----:B------:R-:W-:Y:S05]  /*2bb0*/  BSYNC B1 ;  /* 0x0000000000017941 */ /* 0x000fea0003800000 */
.L_x_50:
[----:B------:R-:W-:Y:S01]  /*2bc0*/  ISETP.GT.AND P1, PT, R5, 0x19, PT ;  /* 0x000000190500780c */ /* 0x000fe20003f24270 */
[----:B------:R-:W-:Y:S02]  /*2bd0*/  IMAD.X R27, R29, 0x1, R6, P5 ;  /* 0x000000011d1b7824 */ /* 0x000fe400028e0606 */
[----:B-----5:R-:W-:Y:S01]  /*2be0*/  FMUL R21, R101, R14 ;  /* 0x0000000e65157220 */ /* 0x020fe20000400000 */
[----:B------:R-:W-:Y:S01]  /*2bf0*/  BSSY B1, `(.L_x_52) ;  /* 0x0000009000017945 */ /* 0x000fe20003800000 */
[----:B------:R-:W-:Y:S02]  /*2c00*/  ISETP.GT.AND P5, PT, R100, RZ, P1 ;  /* 0x000000ff6400720c */ /* 0x000fe40000fa4270 */
[----:B------:R-:W-:Y:S01]  /*2c10*/  FFMA R21, R36, R13, R21 ;  /* 0x0000000d24157223 */ /* 0x000fe20000000015 */
[----:B------:R-:W-:-:S04]  /*2c20*/  IADD3 R34, P6, R88, R4, RZ ;  /* 0x0000000458227210 */ /* 0x000fc80007fde0ff */
[----:B------:R1:W-:Y:S01]  /*2c30*/  @P3 STG.E desc[UR16][R26.64], R21 ;  /* 0x000000151a003986 */ /* 0x0003e2000c101910 */
[----:B0-----:R-:W-:-:S04]  /*2c40*/  IADD3 R32, P3, R30, UR10, RZ ;  /* 0x0000000a1e207c10 */ /* 0x001fc8000ff7e0ff */
[----:B------:R-:W-:Y:S01]  /*2c50*/  IADD3.X R33, R31, UR11, RZ, P3, !PT ;  /* 0x0000000b1f217c10 */ /* 0x000fe20009ffe4ff */
[----:B------:R-:W-:Y:S08]  /*2c60*/  @!P5 BRA `(.L_x_53) ;  /* 0x000000000004d947 */ /* 0x000ff00003800000 */
[----:B------:R0:W5:Y:S02]  /*2c70*/  LDG.E.LTC128B R101, desc[UR16][R32.64] ;  /* 0x0000001020657981 */ /* 0x000164000c1e1920 */
.L_x_53:
[----:B------:R-:W-:Y:S05]  /*2c80*/  BSYNC B1 ;  /* 0x0000000000017941 */ /* 0x000fea0003800000 */
.L_x_52:
[----:B-----5:R-:W-:Y:S01]  /*2c90*/  FMUL R36, R101, R14 ;  /* 0x0000000e65247220 */ /* 0x020fe20000400000 */
[----:B------:R-:W-:Y:S01]  /*2ca0*/  IMAD.X R35, R89, 0x1, R6, P6 ;  /* 0x0000000159237824 */ /* 0x000fe200030e0606 */
[----:B------:R-:W-:Y:S01]  /*2cb0*/  ISETP.GT.AND P3, PT, R100, 0x8, P2 ;  /* 0x000000086400780c */ /* 0x000fe20001764270 */
[----:B------:R-:W-:Y:S01]  /*2cc0*/  BSSY B1, `(.L_x_54) ;  /* 0x0000007000017945 */ /* 0x000fe20003800000 */
[----:B------:R-:W-:Y:S01]  /*2cd0*/  FFMA R37, R37, R13, R36 ;  /* 0x0000000d25257223 */ /* 0x000fe20000000024 */
[----:B--2---:R-:W-:-:S04]  /*2ce0*/  IADD3 R22, P2, R22, UR8, RZ ;  /* 0x0000000816167c10 */ /* 0x004fc8000ff5e0ff */
[----:B------:R2:W-:Y:S01]  /*2cf0*/  @P5 STG.E desc[UR16][R34.64], R37 ;  /* 0x0000002522005986 */ /* 0x0005e2000c101910 */
[----:B------:R-:W-:-:S05]  /*2d00*/  IADD3.X R23, R23, UR9, RZ, P2, !PT ;  /* 0x0000000917177c10 */ /* 0x000fca00097fe4ff */
[----:B------:R-:W-:Y:S05]  /*2d10*/  @!P3 BRA `(.L_x_55) ;  /* 0x000000000004b947 */ /* 0x000fea0003800000 */
[----:B------:R0:W5:Y:S02]  /*2d20*/  LDG.E.LTC128B R101, desc[UR16][R22.64] ;  /* 0x0000001016657981 */ /* 0x000164000c1e1920 */
.L_x_55:
[----:B------:R-:W-:Y:S05]  /*2d30*/  BSYNC B1 ;  /* 0x0000000000017941 */ /* 0x000fea0003800000 */
.L_x_54:
[----:B0-----:R-:W-:Y:S01]  /*2d40*/  IADD3 R22, P5, R28, R20, RZ ;  /* 0x000000141c167210 */ /* 0x001fe20007fbe0ff */
[----:B-1---5:R-:W-:Y:S01]  /*2d50*/  FMUL R21, R101, R14 ;  /* 0x0000000e65157220 */ /* 0x022fe20000400000 */
        /* <DEDUP_REMOVED lines=11> */
.L_x_57:
[----:B------:R-:W-:Y:S05]  /*2e10*/  BSYNC B1 ;  /* 0x0000000000017941 */ /* 0x000fea0003800000 */
.L_x_56:
[----:B0----5:R-:W-:Y:S01]  /*2e20*/  FMUL R22, R101, R14 ;  /* 0x0000000e65167220 */ /* 0x021fe20000400000 */
[----:B--2---:R-:W-:Y:S01]  /*2e30*/  IMAD.X R37, R89, 0x1, R19, P5 ;  /* 0x0000000159257824 */ /* 0x004fe200028e0613 */
[----:B------:R-:W-:Y:S01]  /*2e40*/  ISETP.GT.AND P3, PT, R100, RZ, P2 ;  /* 0x000000ff6400720c */ /* 0x000fe20001764270 */
[----:B------:R-:W-:Y:S01]  /*2e50*/  BSSY B1, `(.L_x_58) ;  /* 0x0000008000017945 */ /* 0x000fe20003800000 */
[----:B------:R-:W-:Y:S01]  /*2e60*/  FFMA R39, R39, R13, R22 ;  /* 0x0000000d27277223 */ /* 0x000fe20000000016 */
[----:B------:R-:W-:Y:S02]  /*2e70*/  IADD3 R22, P6, R24, UR10, RZ ;  /* 0x0000000a18167c10 */ /* 0x000fe4000ffde0ff */
[----:B-1----:R-:W-:Y:S02]  /*2e80*/  IADD3 R28, P5, R26, R4, RZ ;  /* 0x000000041a1c7210 */ /* 0x002fe40007fbe0ff */
[----:B------:R0:W-:Y:S01]  /*2e90*/  @P1 STG.E desc[UR16][R36.64], R39 ;  /* 0x0000002724001986 */ /* 0x0001e2000c101910 */
[----:B------:R-:W-:-:S05]  /*2ea0*/  IADD3.X R23, R25, UR11, RZ, P6, !PT ;  /* 0x0000000b19177c10 */ /* 0x000fca000b7fe4ff */
[----:B------:R-:W-:Y:S05]  /*2eb0*/  @!P3 BRA `(.L_x_59) ;  /* 0x000000000004b947 */ /* 0x000fea0003800000 */
[----:B------:R1:W5:Y:S02]  /*2ec0*/  LDG.E.LTC128B R101, desc[UR16][R22.64] ;  /* 0x0000001016657981 */ /* 0x000364000c1e1920 */
.L_x_59:
[----:B------:R-:W-:Y:S05]  /*2ed0*/  BSYNC B1 ;  /* 0x0000000000017941 */ /* 0x000fea0003800000 */
.L_x_58:
[----:B------:R-:W-:Y:S01]  /*2ee0*/  ISETP.GT.AND P1, PT, R5, 0x21, PT ;  /* 0x000000210500780c */ /* 0x000fe20003f24270 */
[----:B------:R-:W-:Y:S02]  /*2ef0*/  IMAD.X R29, R27, 0x1, R6, P5 ;  /* 0x000000011b1d7824 */ /* 0x000fe400028e0606 */
[----:B-----5:R-:W-:Y:S01]  /*2f00*/  FMUL R21, R101, R14 ;  /* 0x0000000e65157220 */ /* 0x020fe20000400000 */
[----:B------:R-:W-:Y:S01]  /*2f10*/  BSSY B1, `(.L_x_60) ;  /* 0x0000009000017945 */ /* 0x000fe20003800000 */
[----:B------:R-:W-:Y:S02]  /*2f20*/  ISETP.GT.AND P5, PT, R100, RZ, P1 ;  /* 0x000000ff6400720c */ /* 0x000fe40000fa4270 */
[----:B------:R-:W-:Y:S01]  /*2f30*/  FFMA R21, R40, R13, R21 ;  /* 0x0000000d28157223 */ /* 0x000fe20000000015 */
[----:B0-----:R-:W-:-:S04]  /*2f40*/  IADD3 R36, P6, R34, R4, RZ ;  /* 0x0000000422247210 */ /* 0x001fc80007fde0ff */
[----:B------:R0:W-:Y:S01]  /*2f50*/  @P3 STG.E desc[UR16][R28.64], R21 ;  /* 0x000000151c003986 */ /* 0x0001e2000c101910 */
[----:B------:R-:W-:-:S04]  /*2f60*/  IADD3 R30, P3, R32, UR10, RZ ;  /* 0x0000000a201e7c10 */ /* 0x000fc8000ff7e0ff */
[----:B------:R-:W-:Y:S01]  /*2f70*/  IADD3.X R31, R33, UR11, RZ, P3, !PT ;  /* 0x0000000b211f7c10 */ /* 0x000fe20009ffe4ff */
[----:B------:R-:W-:Y:S08]  /*2f80*/  @!P5 BRA `(.L_x_61) ;  /* 0x000000000004d947 */ /* 0x000ff00003800000 */
[----:B------:R2:W5:Y:S02]  /*2f90*/  LDG.E.LTC128B R101, desc[UR16][R30.64] ;  /* 0x000000101e657981 */ /* 0x000564000c1e1920 */
.L_x_61:
[----:B------:R-:W-:Y:S05]  /*2fa0*/  BSYNC B1 ;  /* 0x0000000000017941 */ /* 0x000fea0003800000 */
.L_x_60:
[----:B-----5:R-:W-:Y:S01]  /*2fb0*/  FMUL R38, R101, R14 ;  /* 0x0000000e65267220 */ /* 0x020fe20000400000 */
[----:B------:R-:W-:Y:S01]  /*2fc0*/  IMAD.X R37, R35, 0x1, R6, P6 ;  /* 0x0000000123257824 */ /* 0x000fe200030e0606 */
[----:B------:R-:W-:Y:S01]  /*2fd0*/  ISETP.GT.AND P3, PT, R100, 0x8, P2 ;  /* 0x000000086400780c */ /* 0x000fe20001764270 */
[----:B------:R-:W-:Y:S01]  /*2fe0*/  BSSY B1, `(.L_x_62) ;  /* 0x0000007000017945 */ /* 0x000fe20003800000 */
[----:B------:R-:W-:Y:S01]  /*2ff0*/  FFMA R41, R41, R13, R38 ;  /* 0x0000000d29297223 */ /* 0x000fe20000000026 */
[----:B----4-:R-:W-:-:S04]  /*3000*/  IADD3 R24, P2, R24, UR8, RZ ;  /* 0x0000000818187c10 */ /* 0x010fc8000ff5e0ff */
[----:B------:R4:W-:Y:S01]  /*3010*/  @P5 STG.E desc[UR16][R36.64], R41 ;  /* 0x0000002924005986 */ /* 0x0009e2000c101910 */
[----:B------:R-:W-:-:S05]  /*3020*/  IADD3.X R25, R25, UR9, RZ, P2, !PT ;  /* 0x0000000919197c10 */ /* 0x000fca00097fe4ff */
[----:B------:R-:W-:Y:S05]  /*3030*/  @!P3 BRA `(.L_x_63) ;  /* 0x000000000004b947 */ /* 0x000fea0003800000 */
[----:B------:R0:W5:Y:S02]  /*3040*/  LDG.E.LTC128B R101, desc[UR16][R24.64] ;  /* 0x0000001018657981 */ /* 0x000164000c1e1920 */
.L_x_63:
[----:B------:R-:W-:Y:S05]  /*3050*/  BSYNC B1 ;  /* 0x0000000000017941 */ /* 0x000fea0003800000 */
.L_x_62:
        /* <DEDUP_REMOVED lines=13> */
.L_x_65:
[----:B------:R-:W-:Y:S05]  /*3130*/  BSYNC B1 ;  /* 0x0000000000017941 */ /* 0x000fea0003800000 */
.L_x_64:
[----:B0----5:R-:W-:Y:S01]  /*3140*/  FMUL R24, R101, R14 ;  /* 0x0000000e65187220 */ /* 0x021fe20000400000 */
        /* <DEDUP_REMOVED lines=10> */
.L_x_67:
[----:B------:R-:W-:Y:S05]  /*31f0*/  BSYNC B1 ;  /* 0x0000000000017941 */ /* 0x000fea0003800000 */
.L_x_66:
        /* <DEDUP_REMOVED lines=8> */
[----:B------:R-:W-:-:S04]  /*3280*/  IADD3 R32, P3, R30, UR10, RZ ;  /* 0x0000000a1e207c10 */ /* 0x000fc8000ff7e0ff */
[----:B------:R-:W-:Y:S01]  /*3290*/  IADD3.X R33, R31, UR11, RZ, P3, !PT ;  /* 0x0000000b1f217c10 */ /* 0x000fe20009ffe4ff */
[----:B------:R-:W-:Y:S08]  /*32a0*/  @!P5 BRA `(.L_x_69) ;  /* 0x000000000004d947 */ /* 0x000ff00003800000 */
[----:B------:R0:W5:Y:S02]  /*32b0*/  LDG.E.LTC128B R101, desc[UR16][R32.64] ;  /* 0x0000001020657981 */ /* 0x000164000c1e1920 */
.L_x_69:
[----:B------:R-:W-:Y:S05]  /*32c0*/  BSYNC B1 ;  /* 0x0000000000017941 */ /* 0x000fea0003800000 */
.L_x_68:
[----:B0----5:R-:W-:Y:S01]  /*32d0*/  FMUL R38, R101, R14 ;  /* 0x0000000e65267220 */ /* 0x021fe20000400000 */
[----:B------:R-:W-:Y:S01]  /*32e0*/  IMAD.X R35, R37, 0x1, R6, P6 ;  /* 0x0000000125237824 */ /* 0x000fe200030e0606 */
[----:B------:R-:W-:Y:S01]  /*32f0*/  ISETP.GT.AND P3, PT, R100, 0x8, P2 ;  /* 0x000000086400780c */ /* 0x000fe20001764270 */
[----:B------:R-:W-:Y:S01]  /*3300*/  BSSY B1, `(.L_x_70) ;  /* 0x0000007000017945 */ /* 0x000fe20003800000 */
[----:B------:R-:W-:Y:S01]  /*3310*/  FFMA R45, R45, R13, R38 ;  /* 0x0000000d2d2d7223 */ /* 0x000fe20000000026 */
[----:B-1----:R-:W-:-:S04]  /*3320*/  IADD3 R22, P2, R22, UR8, RZ ;  /* 0x0000000816167c10 */ /* 0x002fc8000ff5e0ff */
[----:B------:R0:W-:Y:S01]  /*3330*/  @P5 STG.E desc[UR16][R34.64], R45 ;  /* 0x0000002d22005986 */ /* 0x0001e2000c101910 */
[----:B------:R-:W-:-:S05]  /*3340*/  IADD3.X R23, R23, UR9, RZ, P2, !PT ;  /* 0x0000000917177c10 */ /* 0x000fca00097fe4ff */
[----:B------:R-:W-:Y:S05]  /*3350*/  @!P3 BRA `(.L_x_71) ;  /* 0x000000000004b947 */ /* 0x000fea0003800000 */
[----:B------:R1:W5:Y:S02]  /*3360*/  LDG.E.LTC128B R101, desc[UR16][R22.64] ;  /* 0x0000001016657981 */ /* 0x000364000c1e1920 */
.L_x_71:
[----:B------:R-:W-:Y:S05]  /*3370*/  BSYNC B1 ;  /* 0x0000000000017941 */ /* 0x000fea0003800000 */
.L_x_70:
[----:B-1----:R-:W-:Y:S01]  /*3380*/  IADD3 R22, P5, R28, R20, RZ ;  /* 0x000000141c167210 */ /* 0x002fe20007fbe0ff */
        /* <DEDUP_REMOVED lines=12> */
.L_x_73:
[----:B------:R-:W-:Y:S05]  /*3450*/  BSYNC B1 ;  /* 0x0000000000017941 */ /* 0x000fea0003800000 */
.L_x_72:
[----:B-1---5:R-:W-:Y:S01]  /*3460*/  FMUL R22, R101, R14 ;  /* 0x0000000e65167220 */ /* 0x022fe20000400000 */
[----:B------:R-:W-:Y:S01]  /*3470*/  IMAD.X R39, R37, 0x1, R19, P5 ;  /* 0x0000000125277824 */ /* 0x000fe200028e0613 */
[----:B------:R-:W-:Y:S01]  /*3480*/  ISETP.GT.AND P3, PT, R100, RZ, P2 ;  /* 0x000000ff6400720c */ /* 0x000fe20001764270 */
[----:B------:R-:W-:Y:S01]  /*3490*/  BSSY B1, `(.L_x_74) ;  /* 0x0000008000017945 */ /* 0x000fe20003800000 */
[----:B------:R-:W-:Y:S01]  /*34a0*/  FFMA R47, R47, R13, R22 ;  /* 0x0000000d2f2f7223 */ /* 0x000fe20000000016 */
[----:B------:R-:W-:Y:S02]  /*34b0*/  IADD3 R22, P6, R24, UR10, RZ ;  /* 0x0000000a18167c10 */ /* 0x000fe4000ffde0ff */
[----:B0-----:R-:W-:Y:S02]  /*34c0*/  IADD3 R28, P5, R26, R4, RZ ;  /* 0x000000041a1c7210 */ /* 0x001fe40007fbe0ff */
[----:B------:R0:W-:Y:S01]  /*34d0*/  @P1 STG.E desc[UR16][R38.64], R47 ;  /* 0x0000002f26001986 */ /* 0x0001e2000c101910 */
[----:B------:R-:W-:-:S05]  /*34e0*/  IADD3.X R23, R25, UR11, RZ, P6, !PT ;  /* 0x0000000b19177c10 */ /* 0x000fca000b7fe4ff */
[----:B------:R-:W-:Y:S05]  /*34f0*/  @!P3 BRA `(.L_x_75) ;  /* 0x000000000004b947 */ /* 0x000fea0003800000 */
[----:B------:R1:W5:Y:S02]  /*3500*/  LDG.E.LTC128B R101, desc[UR16][R22.64] ;  /* 0x0000001016657981 */ /* 0x000364000c1e1920 */
.L_x_75:
[----:B------:R-:W-:Y:S05]  /*3510*/  BSYNC B1 ;  /* 0x0000000000017941 */ /* 0x000fea0003800000 */
.L_x_74:
[----:B------:R-:W-:Y:S01]  /*3520*/  ISETP.GT.AND P1, PT, R5, 0x31, PT ;  /* 0x000000310500780c */ /* 0x000fe20003f24270 */
[----:B------:R-:W-:Y:S02]  /*3530*/  IMAD.X R29, R27, 0x1, R6, P5 ;  /* 0x000000011b1d7824 */ /* 0x000fe400028e0606 */
[----:B-----5:R-:W-:Y:S01]  /*3540*/  FMUL R21, R101, R14 ;  /* 0x0000000e65157220 */ /* 0x020fe20000400000 */
[----:B------:R-:W-:Y:S01]  /*3550*/  BSSY B1, `(.L_x_76) ;  /* 0x0000009000017945 */ /* 0x000fe20003800000 */
[----:B------:R-:W-:Y:S02]  /*3560*/  ISETP.GT.AND P5, PT, R100, RZ, P1 ;  /* 0x000000ff6400720c */ /* 0x000fe40000fa4270 */
[----:B------:R-:W-:Y:S01]  /*3570*/  FFMA R21, R48, R13, R21 ;  /* 0x0000000d30157223 */ /* 0x000fe20000000015 */
[----:B----4-:R-:W-:-:S04]  /*3580*/  IADD3 R36, P6, R34, R4, RZ ;  /* 0x0000000422247210 */ /* 0x010fc80007fde0ff */
[----:B------:R4:W-:Y:S01]  /*3590*/  @P3 STG.E desc[UR16][R28.64], R21 ;  /* 0x000000151c003986 */ /* 0x0009e2000c101910 */
[----:B--2---:R-:W-:-:S04]  /*35a0*/  IADD3 R30, P3, R32, UR10, RZ ;  /* 0x0000000a201e7c10 */ /* 0x004fc8000ff7e0ff */
[----:B------:R-:W-:Y:S01]  /*35b0*/  IADD3.X R31, R33, UR11, RZ, P3, !PT ;  /* 0x0000000b211f7c10 */ /* 0x000fe20009ffe4ff */
[----:B------:R-:W-:Y:S08]  /*35c0*/  @!P5 BRA `(.L_x_77) ;  /* 0x000000000004d947 */ /* 0x000ff00003800000 */
[----:B------:R2:W5:Y:S02]  /*35d0*/  LDG.E.LTC128B R101, desc[UR16][R30.64] ;  /* 0x000000101e657981 */ /* 0x000564000c1e1920 */
.L_x_77:
[----:B------:R-:W-:Y:S05]  /*35e0*/  BSYNC B1 ;  /* 0x0000000000017941 */ /* 0x000fea0003800000 */
.L_x_76:
[----:B0----5:R-:W-:Y:S01]  /*35f0*/  FMUL R38, R101, R14 ;  /* 0x0000000e65267220 */ /* 0x021fe20000400000 */
        /* <DEDUP_REMOVED lines=9> */
.L_x_79:
[----:B------:R-:W-:Y:S05]  /*3690*/  BSYNC B1 ;  /* 0x0000000000017941 */ /* 0x000fea0003800000 */
.L_x_78:
[----:B0-----:R-:W-:Y:S01]  /*36a0*/  IADD3 R24, P5, R26, R20, RZ ;  /* 0x000000141a187210 */ /* 0x001fe20007fbe0ff */
[----:B----45:R-:W-:Y:S01]  /*36b0*/  FMUL R21, R101, R14 ;  /* 0x0000000e65157220 */ /* 0x030fe20000400000 */
        /* <DEDUP_REMOVED lines=11> */
.L_x_81:
[----:B------:R-:W-:Y:S05]  /*3770*/  BSYNC B1 ;  /* 0x0000000000017941 */ /* 0x000fea0003800000 */
.L_x_80:
[----:B0----5:R-:W-:Y:S01]  /*3780*/  FMUL R24, R101, R14 ;  /* 0x0000000e65187220 */ /* 0x021fe20000400000 */
[----:B------:R-:W-:Y:S01]  /*3790*/  IMAD.X R39, R35, 0x1, R19, P5 ;  /* 0x0000000123277824 */ /* 0x000fe200028e0613 */
[----:B------:R-:W-:Y:S01]  /*37a0*/  ISETP.GT.AND P3, PT, R100, RZ, P2 ;  /* 0x000000ff6400720c */ /* 0x000fe20001764270 */
[----:B------:R-:W-:Y:S01]  /*37b0*/  BSSY B1, `(.L_x_82) ;  /* 0x0000008000017945 */ /* 0x000fe20003800000 */
[----:B------:R-:W-:Y:S01]  /*37c0*/  FFMA R51, R51, R13, R24 ;  /* 0x0000000d33337223 */ /* 0x000fe20000000018 */
[----:B------:R-:W-:Y:S02]  /*37d0*/  IADD3 R24, P6, R22, UR10, RZ ;  /* 0x0000000a16187c10 */ /* 0x000fe4000ffde0ff */
[----:B----4-:R-:W-:Y:S02]  /*37e0*/  IADD3 R26, P5, R28, R4, RZ ;  /* 0x000000041c1a7210 */ /* 0x010fe40007fbe0ff */
[----:B------:R0:W-:Y:S01]  /*37f0*/  @P1 STG.E desc[UR16][R38.64], R51 ;  /* 0x0000003326001986 */ /* 0x0001e2000c101910 */
[----:B------:R-:W-:-:S05]  /*3800*/  IADD3.X R25, R23, UR11, RZ, P6, !PT ;  /* 0x0000000b17197c10 */ /* 0x000fca000b7fe4ff */
[----:B------:R-:W-:Y:S05]  /*3810*/  @!P3 BRA `(.L_x_83) ;  /* 0x000000000004b947 */ /* 0x000fea0003800000 */
[----:B------:R4:W5:Y:S02]  /*3820*/  LDG.E.LTC128B R101, desc[UR16][R24.64] ;  /* 0x0000001018657981 */ /* 0x000964000c1e1920 */
.L_x_83:
[----:B------:R-:W-:Y:S05]  /*3830*/  BSYNC B1 ;  /* 0x0000000000017941 */ /* 0x000fea0003800000 */
.L_x_82:
        /* <DEDUP_REMOVED lines=12> */
.L_x_85:
[----:B------:R-:W-:Y:S05]  /*3900*/  BSYNC B1 ;  /* 0x0000000000017941 */ /* 0x000fea0003800000 */
.L_x_84:
        /* <DEDUP_REMOVED lines=10> */
.L_x_87:
[----:B------:R-:W-:Y:S05]  /*39b0*/  BSYNC B1 ;  /* 0x0000000000017941 */ /* 0x000fea0003800000 */
.L_x_86:
        /* <DEDUP_REMOVED lines=13> */
.L_x_89:
[----:B------:R-:W-:Y:S05]  /*3a90*/  BSYNC B1 ;  /* 0x0000000000017941 */ /* 0x000fea0003800000 */
.L_x_88:
        /* <DEDUP_REMOVED lines=11> */
.L_x_91:
[----:B------:R-:W-:Y:S05]  /*3b50*/  BSYNC B1 ;  /* 0x0000000000017941 */ /* 0x000fea0003800000 */
.L_x_90:
        /* <DEDUP_REMOVED lines=8> */
[----:B--2---:R-:W-:-:S04]  /*3be0*/  IADD3 R30, P3, R32, UR10, RZ ;  /* 0x0000000a201e7c10 */ /* 0x004fc8000ff7e0ff */
[----:B------:R-:W-:Y:S01]  /*3bf0*/  IADD3.X R31, R33, UR11, RZ, P3, !PT ;  /* 0x0000000b211f7c10 */ /* 0x000fe20009ffe4ff */
[----:B------:R-:W-:Y:S08]  /*3c00*/  @!P5 BRA `(.L_x_93) ;  /* 0x000000000004d947 */ /* 0x000ff00003800000 */
[----:B------:R2:W5:Y:S02]  /*3c10*/  LDG.E.LTC128B R101, desc[UR16][R30.64] ;  /* 0x000000101e657981 */ /* 0x000564000c1e1920 */
.L_x_93:
[----:B------:R-:W-:Y:S05]  /*3c20*/  BSYNC B1 ;  /* 0x0000000000017941 */ /* 0x000fea0003800000 */
.L_x_92:
[----:B0----5:R-:W-:Y:S01]  /*3c30*/  FMUL R38, R101, R14 ;  /* 0x0000000e65267220 */ /* 0x021fe20000400000 */
        /* <DEDUP_REMOVED lines=9> */
.L_x_95:
[----:B------:R-:W-:Y:S05]  /*3cd0*/  BSYNC B1 ;  /* 0x0000000000017941 */ /* 0x000fea0003800000 */
.L_x_94:
[----:B----4-:R-:W-:Y:S01]  /*3ce0*/  IADD3 R24, P5, R26, R20, RZ ;  /* 0x000000141a187210 */ /* 0x010fe20007fbe0ff */
        /* <DEDUP_REMOVED lines=12> */
.L_x_97:
[----:B------:R-:W-:Y:S05]  /*3db0*/  BSYNC B1 ;  /* 0x0000000000017941 */ /* 0x000fea0003800000 */
.L_x_96:
[----:B----45:R-:W-:Y:S01]  /*3dc0*/  FMUL R24, R101, R14 ;  /* 0x0000000e65187220 */ /* 0x030fe20000400000 */
        /* <DEDUP_REMOVED lines=10> */
.L_x_99:
[----:B------:R-:W-:Y:S05]  /*3e70*/  BSYNC B1 ;  /* 0x0000000000017941 */ /* 0x000fea0003800000 */
.L_x_98:
        /* <DEDUP_REMOVED lines=12> */
.L_x_101:
[----:B------:R-:W-:Y:S05]  /*3f40*/  BSYNC B1 ;  /* 0x0000000000017941 */ /* 0x000fea0003800000 */
.L_x_100:
        /* <DEDUP_REMOVED lines=10> */
.L_x_103:
[----:B------:R-:W-:Y:S05]  /*3ff0*/  BSYNC B1 ;  /* 0x0000000000017941 */ /* 0x000fea0003800000 */
.L_x_102:
        /* <DEDUP_REMOVED lines=13> */
.L_x_105:
[----:B------:R-:W-:Y:S05]  /*40d0*/  BSYNC B1 ;  /* 0x0000000000017941 */ /* 0x000fea0003800000 */
.L_x_104:
        /* <DEDUP_REMOVED lines=11> */
.L_x_107:
[----:B------:R-:W-:Y:S05]  /*4190*/  BSYNC B1 ;  /* 0x0000000000017941 */ /* 0x000fea0003800000 */
.L_x_106:
        /* <DEDUP_REMOVED lines=12> */
.L_x_109:
[----:B------:R-:W-:Y:S05]  /*4260*/  BSYNC B1 ;  /* 0x0000000000017941 */ /* 0x000fea0003800000 */
.L_x_108:
        /* <DEDUP_REMOVED lines=10> */
.L_x_111:
[----:B------:R-:W-:Y:S05]  /*4310*/  BSYNC B1 ;  /* 0x0000000000017941 */ /* 0x000fea0003800000 */
.L_x_110:
        /* <DEDUP_REMOVED lines=13> */
.L_x_113:
[----:B------:R-:W-:Y:S05]  /*43f0*/  BSYNC B1 ;  /* 0x0000000000017941 */ /* 0x000fea0003800000 */
.L_x_112:
        /* <DEDUP_REMOVED lines=11> */
.L_x_115:
[----:B------:R-:W-:Y:S05]  /*44b0*/  BSYNC B1 ;  /* 0x0000000000017941 */ /* 0x000fea0003800000 */
.L_x_114:
        /* <DEDUP_REMOVED lines=12> */
.L_x_117:
[----:B------:R-:W-:Y:S05]  /*4580*/  BSYNC B1 ;  /* 0x0000000000017941 */ /* 0x000fea0003800000 */
.L_x_116:
        /* <DEDUP_REMOVED lines=10> */
.L_x_119:
[----:B------:R-:W-:Y:S05]  /*4630*/  BSYNC B1 ;  /* 0x0000000000017941 */ /* 0x000fea0003800000 */
.L_x_118:
        /* <DEDUP_REMOVED lines=13> */
.L_x_121:
[----:B------:R-:W-:Y:S05]  /*4710*/  BSYNC B1 ;  /* 0x0000000000017941 */ /* 0x000fea0003800000 */
.L_x_120:
        /* <DEDUP_REMOVED lines=11> */
.L_x_123:
[----:B------:R-:W-:Y:S05]  /*47d0*/  BSYNC B1 ;  /* 0x0000000000017941 */ /* 0x000fea0003800000 */
.L_x_122:
        /* <DEDUP_REMOVED lines=12> */
.L_x_125:
[----:B------:R-:W-:Y:S05]  /*48a0*/  BSYNC B1 ;  /* 0x0000000000017941 */ /* 0x000fea0003800000 */
.L_x_124:
        /* <DEDUP_REMOVED lines=10> */
.L_x_127:
[----:B------:R-:W-:Y:S05]  /*4950*/  BSYNC B1 ;  /* 0x0000000000017941 */ /* 0x000fea0003800000 */
.L_x_126:
        /* <DEDUP_REMOVED lines=13> */
.L_x_129:
[----:B------:R-:W-:Y:S05]  /*4a30*/  BSYNC B1 ;  /* 0x0000000000017941 */ /* 0x000fea0003800000 */
.L_x_128:
        /* <DEDUP_REMOVED lines=11> */
.L_x_131:
[----:B------:R-:W-:Y:S05]  /*4af0*/  BSYNC B1 ;  /* 0x0000000000017941 */ /* 0x000fea0003800000 */
.L_x_130:
        /* <DEDUP_REMOVED lines=12> */
.L_x_133:
[----:B------:R-:W-:Y:S05]  /*4bc0*/  BSYNC B1 ;  /* 0x0000000000017941 */ /* 0x000fea0003800000 */
.L_x_132:
        /* <DEDUP_REMOVED lines=10> */
.L_x_135:
[----:B------:R-:W-:Y:S05]  /*4c70*/  BSYNC B1 ;  /* 0x0000000000017941 */ /* 0x000fea0003800000 */
.L_x_134:
        /* <DEDUP_REMOVED lines=13> */
.L_x_137:
[----:B------:R-:W-:Y:S05]  /*4d50*/  BSYNC B1 ;  /* 0x0000000000017941 */ /* 0x000fea0003800000 */
.L_x_136:
        /* <DEDUP_REMOVED lines=11> */
.L_x_139:
[----:B------:R-:W-:Y:S05]  /*4e10*/  BSYNC B1 ;  /* 0x0000000000017941 */ /* 0x000fea0003800000 */
.L_x_138:
[----:B------:R-:W-:Y:S01]  /*4e20*/  ISETP.GT.AND P2, PT, R5, 0x71, PT ;  /* 0x000000710500780c */ /* 0x000fe20003f44270 */
[----:B-----5:R-:W-:Y:S01]  /*4e30*/  FMUL R21, R101, R14 ;  /* 0x0000000e65157220 */ /* 0x020fe20000400000 */
[----:B------:R-:W-:Y:S01]  /*4e40*/  IMAD.X R29, R27, 0x1, R6, P5 ;  /* 0x000000011b1d7824 */ /* 0x000fe200028e0606 */
[----:B------:R-:W-:Y:S01]  /*4e50*/  BSSY B1, `(.L_x_140) ;  /* 0x0000009000017945 */ /* 0x000fe20003800000 */
[----:B------:R-:W-:Y:S01]  /*4e60*/  ISETP.GT.AND P1, PT, R100, RZ, P2 ;  /* 0x000000ff6400720c */ /* 0x000fe20001724270 */
[----:B------:R-:W-:Y:S01]  /*4e70*/  FFMA R21, R80, R13, R21 ;  /* 0x0000000d50157223 */ /* 0x000fe20000000015 */
[----:B------:R-:W-:-:S04]  /*4e80*/  IADD3 R36, P5, R34, R4, RZ ;  /* 0x0000000422247210 */ /* 0x000fc80007fbe0ff */
[----:B------:R0:W-:Y:S01]  /*4e90*/  @P6 STG.E desc[UR16][R28.64], R21 ;  /* 0x000000151c006986 */ /* 0x0001e2000c101910 */
[----:B--2---:R-:W-:-:S04]  /*4ea0*/  IADD3 R30, P6, R32, UR10, RZ ;  /* 0x0000000a201e7c10 */ /* 0x004fc8000ffde0ff */
[----:B------:R-:W-:Y:S02]  /*4eb0*/  IADD3.X R31, R33, UR11, RZ, P6, !PT ;  /* 0x0000000b211f7c10 */ /* 0x000fe4000b7fe4ff */
[----:B------:R-:W-:Y:S07]  /*4ec0*/  @!P1 BRA `(.L_x_141) ;  /* 0x0000000000049947 */ /* 0x000fee0003800000 */
[----:B------:R2:W5:Y:S02]  /*4ed0*/  LDG.E.LTC128B R101, desc[UR16][R30.64] ;  /* 0x000000101e657981 */ /* 0x000564000c1e1920 */
.L_x_141:
[----:B------:R-:W-:Y:S05]  /*4ee0*/  BSYNC B1 ;  /* 0x0000000000017941 */ /* 0x000fea0003800000 */
.L_x_140:
        /* <DEDUP_REMOVED lines=10> */
.L_x_143:
[----:B------:R-:W-:Y:S05]  /*4f90*/  BSYNC B1 ;  /* 0x0000000000017941 */ /* 0x000fea0003800000 */
.L_x_142:
        /* <DEDUP_REMOVED lines=13> */
.L_x_145:
[----:B------:R-:W-:Y:S05]  /*5070*/  BSYNC B1 ;  /* 0x0000000000017941 */ /* 0x000fea0003800000 */
.L_x_144:
[----:B----45:R-:W-:Y:S01]  /*5080*/  FMUL R24, R101, R14 ;  /* 0x0000000e65187220 */ /* 0x030fe20000400000 */
[----:B------:R-:W-:Y:S01]  /*5090*/  IMAD.X R39, R35, 0x1, R19, P5 ;  /* 0x0000000123277824 */ /* 0x000fe200028e0613 */
[----:B------:R-:W-:Y:S01]  /*50a0*/  ISETP.GT.AND P6, PT, R100, RZ, P1 ;  /* 0x000000ff6400720c */ /* 0x000fe20000fc4270 */
[----:B------:R-:W-:Y:S01]  /*50b0*/  BSSY B1, `(.L_x_146) ;  /* 0x0000008000017945 */ /* 0x000fe20003800000 */
[----:B------:R-:W-:Y:S01]  /*50c0*/  FFMA R83, R83, R13, R24 ;  /* 0x0000000d53537223 */ /* 0x000fe20000000018 */
[----:B0-----:R-:W-:-:S04]  /*50d0*/  IADD3 R26, P3, R28, R4, RZ ;  /* 0x000000041c1a7210 */ /* 0x001fc80007f7e0ff */
[----:B------:R0:W-:Y:S06]  /*50e0*/  @P2 STG.E desc[UR16][R38.64], R83 ;  /* 0x0000005326002986 */ /* 0x0001ec000c101910 */
[----:B------:R-:W-:Y:S05]  /*50f0*/  @!P6 BRA `(.L_x_147) ;  /* 0x00000000000ce947 */ /* 0x000fea0003800000 */
[----:B------:R-:W-:-:S04]  /*5100*/  IADD3 R24, P2, R22, UR10, RZ ;  /* 0x0000000a16187c10 */ /* 0x000fc8000ff5e0ff */
[----:B------:R-:W-:-:S05]  /*5110*/  IADD3.X R25, R23, UR11, RZ, P2, !PT ;  /* 0x0000000b17197c10 */ /* 0x000fca00097fe4ff */
[----:B------:R4:W5:Y:S04]  /*5120*/  LDG.E.LTC128B R101, desc[UR16][R24.64] ;  /* 0x0000001018657981 */ /* 0x000968000c1e1920 */
.L_x_147:
[----:B------:R-:W-:Y:S05]  /*5130*/  BSYNC B1 ;  /* 0x0000000000017941 */ /* 0x000fea0003800000 */
.L_x_146:
[----:B------:R-:W-:Y:S01]  /*5140*/  ISETP.GT.AND P2, PT, R5, 0x79, PT ;  /* 0x000000790500780c */ /* 0x000fe20003f44270 */
[----:B-----5:R-:W-:Y:S01]  /*5150*/  FMUL R21, R101, R14 ;  /* 0x0000000e65157220 */ /* 0x020fe20000400000 */
[----:B------:R-:W-:Y:S01]  /*5160*/  IMAD.X R27, R29, 0x1, R6, P3 ;  /* 0x000000011d1b7824 */ /* 0x000fe200018e0606 */
[----:B----4-:R-:W-:Y:S01]  /*5170*/  IADD3 R24, P3, R36, R4, RZ ;  /* 0x0000000424187210 */ /* 0x010fe20007f7e0ff */
[----:B------:R-:W-:Y:S01]  /*5180*/  BSSY B1, `(.L_x_148) ;  /* 0x0000008000017945 */ /* 0x000fe20003800000 */
[----:B------:R-:W-:Y:S01]  /*5190*/  ISETP.GT.AND P5, PT, R100, RZ, P2 ;  /* 0x000000ff6400720c */ /* 0x000fe200017a4270 */
[----:B------:R-:W-:-:S05]  /*51a0*/  FFMA R21, R84, R13, R21 ;  /* 0x0000000d54157223 */ /* 0x000fca0000000015 */
[----:B------:R4:W-:Y:S01]  /*51b0*/  @P6 STG.E desc[UR16][R26.64], R21 ;  /* 0x000000151a006986 */ /* 0x0009e2000c101910 */
[----:B------:R-:W-:-:S04]  /*51c0*/  IADD3 R4, P6, R30, UR10, RZ ;  /* 0x0000000a1e047c10 */ /* 0x000fc8000ffde0ff */
[----:B------:R-:W-:Y:S02]  /*51d0*/  IADD3.X R5, R31, UR11, RZ, P6, !PT ;  /* 0x0000000b1f057c10 */ /* 0x000fe4000b7fe4ff */
[----:B------:R-:W-:Y:S07]  /*51e0*/  @!P5 BRA `(.L_x_149) ;  /* 0x000000000004d947 */ /* 0x000fee0003800000 */
[----:B------:R0:W5:Y:S02]  /*51f0*/  LDG.E.LTC128B R101, desc[UR16][R4.64] ;  /* 0x0000001004657981 */ /* 0x000164000c1e1920 */
.L_x_149:
[----:B------:R-:W-:Y:S05]  /*5200*/  BSYNC B1 ;  /* 0x0000000000017941 */ /* 0x000fea0003800000 */
.L_x_148:
[----:B0----5:R-:W-:Y:S01]  /*5210*/  FMUL R4, R101, R14 ;  /* 0x0000000e65047220 */ /* 0x021fe20000400000 */
[----:B------:R-:W-:Y:S01]  /*5220*/  IMAD.X R25, R37, 0x1, R6, P3 ;  /* 0x0000000125197824 */ /* 0x000fe200018e0606 */
[----:B------:R-:W-:Y:S01]  /*5230*/  ISETP.GT.AND P1, PT, R100, 0x8, P1 ;  /* 0x000000086400780c */ /* 0x000fe20000f24270 */
        /* <DEDUP_REMOVED lines=8> */
.L_x_151:
[----:B------:R-:W-:Y:S05]  /*52c0*/  BSYNC B1 ;  /* 0x0000000000017941 */ /* 0x000fea0003800000 */
.L_x_150:
[----:B------:R-:W-:Y:S01]  /*52d0*/  ISETP.GT.AND P2, PT, R100, 0x8, P2 ;  /* 0x000000086400780c */ /* 0x000fe20001744270 */
[----:B----45:R-:W-:Y:S01]  /*52e0*/  FMUL R5, R101, R14 ;  /* 0x0000000e65057220 */ /* 0x030fe20000400000 */
[----:B------:R-:W-:Y:S01]  /*52f0*/  IMAD.X R27, R29, 0x1, R19, P6 ;  /* 0x000000011d1b7824 */ /* 0x000fe200030e0613 */
[----:B------:R-:W-:Y:S02]  /*5300*/  BSSY B1, `(.L_x_152) ;  /* 0x0000007000017945 */ /* 0x000fe40003800000 */
[----:B------:R-:W-:-:S05]  /*5310*/  FFMA R21, R86, R13, R5 ;  /* 0x0000000d56157223 */ /* 0x000fca0000000005 */
[----:B------:R4:W-:Y:S01]  /*5320*/  @P1 STG.E desc[UR16][R26.64], R21 ;  /* 0x000000151a001986 */ /* 0x0009e2000c101910 */
[----:B------:R-:W-:-:S04]  /*5330*/  IADD3 R4, P1, R30, UR8, RZ ;  /* 0x000000081e047c10 */ /* 0x000fc8000ff3e0ff */
[----:B------:R-:W-:Y:S01]  /*5340*/  IADD3.X R5, R31, UR9, RZ, P1, !PT ;  /* 0x000000091f057c10 */ /* 0x000fe20008ffe4ff */
[----:B------:R-:W-:Y:S08]  /*5350*/  @!P2 BRA `(.L_x_153) ;  /* 0x000000000004a947 */ /* 0x000ff00003800000 */
[----:B------:R0:W5:Y:S02]  /*5360*/  LDG.E.LTC128B R101, desc[UR16][R4.64] ;  /* 0x0000001004657981 */ /* 0x000164000c1e1920 */
.L_x_153:
[----:B------:R-:W-:Y:S05]  /*5370*/  BSYNC B1 ;  /* 0x0000000000017941 */ /* 0x000fea0003800000 */
.L_x_152:
[----:B------:R-:W-:Y:S05]  /*5380*/  @!P2 BRA `(.L_x_154) ;  /* 0x000000140094a947 */ /* 0x000fea0003800000 */
[----:B------:R-:W-:Y:S01]  /*5390*/  IADD3 R20, P1, R36, R20, RZ ;  /* 0x0000001424147210 */ /* 0x000fe20007f3e0ff */
[----:B0----5:R-:W-:-:S04]  /*53a0*/  FMUL R4, R101, R14 ;  /* 0x0000000e65047220 */ /* 0x021fc80000400000 */
[----:B----4-:R-:W-:Y:S02]  /*53b0*/  IMAD.X R21, R37, 0x1, R19, P1 ;  /* 0x0000000125157824 */ /* 0x010fe400008e0613 */
[----:B------:R-:W-:-:S05]  /*53c0*/  FFMA R87, R87, R13, R4 ;  /* 0x0000000d57577223 */ /* 0x000fca0000000004 */
[----:B------:R0:W-:Y:S01]  /*53d0*/  STG.E desc[UR16][R20.64], R87 ;  /* 0x0000005714007986 */ /* 0x0001e2000c101910 */
[----:B------:R-:W-:Y:S05]  /*53e0*/  BRA `(.L_x_154) ;  /* 0x00000014007c7947 */ /* 0x000fea0003800000 */
.L_x_31:
[----:B------:R-:W-:Y:S01]  /*53f0*/  ISETP.GT.AND P3, PT, R5, 0x1, PT ;  /* 0x000000010500780c */ /* 0x000fe20003f64270 */
[----:B------:R-:W-:Y:S01]  /*5400*/  ULDC.64 UR8, c[0x0][0x6c0] ;  /* 0x0001b00000087ab9 */ /* 0x000fe20000000a00 */
[-C--:B--2---:R-:W-:Y:S01]  /*5410*/  FMUL R19, R24, R13.reuse ;  /* 0x0000000d18137220 */ /* 0x084fe20000400000 */
[----:B------:R-:W-:Y:S01]  /*5420*/  LEA R22, P6, R102, UR8, 0x2 ;  /* 0x0000000866167c11 */ /* 0x000fe2000f8c10ff */
[-C--:B------:R-:W-:Y:S01]  /*5430*/  FMUL R21, R25, R13.reuse ;  /* 0x0000000d19157220 */ /* 0x080fe20000400000 */
[----:B------:R-:W-:Y:S01]  /*5440*/  ISETP.GT.AND P1, PT, R100, RZ, P3 ;  /* 0x000000ff6400720c */ /* 0x000fe20001f24270 */
[----:B------:R-:W-:Y:S01]  /*5450*/  IMAD.SHL.U32 R6, R106, 0x20, RZ ;  /* 0x000000206a067824 */ /* 0x000fe200078e00ff */
[----:B------:R-:W-:Y:S01]  /*5460*/  LEA.HI.X R23, R102, UR9, R91, 0x2, P6 ;  /* 0x0000000966177c11 */ /* 0x000fe2000b0f145b */
[-C--:B------:R-:W-:Y:S01]  /*5470*/  FMUL R91, R26, R13.reuse ;  /* 0x0000000d1a5b7220 */ /* 0x080fe20000400000 */
[-C--:B------:R-:W-:Y:S01]  /*5480*/  LEA R88, P6, R106, R22.reuse, 0x2 ;  /* 0x000000166a587211 */ /* 0x080fe200078c10ff */
[----:B------:R-:W-:Y:S01]  /*5490*/  FMUL R93, R27, R13 ;  /* 0x0000000d1b5d7220 */ /* 0x000fe20000400000 */
[----:B------:R-:W-:Y:S01]  /*54a0*/  ISETP.GT.AND P2, PT, R100, 0x8, P2 ;  /* 0x000000086400780c */ /* 0x000fe20001744270 */
[----:B------:R-:W-:Y:S01]  /*54b0*/  @P5 STG.E desc[UR16][R22.64], R19 ;  /* 0x0000001316005986 */ /* 0x000fe2000c101910 */
[--C-:B------:R-:W-:Y:S01]  /*54c0*/  LEA.HI.X R89, R106, R23, R107.reuse, 0x2, P6 ;  /* 0x000000176a597211 */ /* 0x100fe200030f146b */
[-C--:B------:R-:W-:Y:S01]  /*54d0*/  FMUL R33, R33, R13.reuse ;  /* 0x0000000d21217220 */ /* 0x080fe20000400000 */
[----:B------:R-:W-:Y:S01]  /*54e0*/  ISETP.GT.AND P3, PT, R100, 0x8, P3 ;  /* 0x000000086400780c */ /* 0x000fe20001f64270 */
[-C--:B------:R-:W-:Y:S01]  /*54f0*/  FMUL R35, R35, R13.reuse ;  /* 0x0000000d23237220 */ /* 0x080fe20000400000 */
[----:B------:R-:W-:Y:S01]  /*5500*/  SHF.L.U64.HI R4, R106, 0x5, R107 ;  /* 0x000000056a047819 */ /* 0x000fe2000001026b */
[----:B------:R0:W-:Y:S01]  /*5510*/  @P1 STG.E desc[UR16][R88.64], R21 ;  /* 0x0000001558001986 */ /* 0x0001e2000c101910 */
[----:B------:R-:W-:Y:S01]  /*5520*/  ISETP.GT.AND P1, PT, R5, 0x8, PT ;  /* 0x000000080500780c */ /* 0x000fe20003f24270 */
[-C--:B------:R-:W-:Y:S01]  /*5530*/  FMUL R37, R37, R13.reuse ;  /* 0x0000000d25257220 */ /* 0x080fe20000400000 */
[----:B------:R-:W-:Y:S01]  /*5540*/  IADD3 R24, P5, R6, R22, RZ ;  /* 0x0000001606187210 */ /* 0x000fe20007fbe0ff */
[-C--:B------:R-:W-:Y:S01]  /*5550*/  FMUL R39, R39, R13.reuse ;  /* 0x0000000d27277220 */ /* 0x080fe20000400000 */
[----:B------:R-:W-:Y:S01]  /*5560*/  ISETP.GT.AND P6, PT, R100, RZ, P1 ;  /* 0x000000ff6400720c */ /* 0x000fe20000fc4270 */
[----:B------:R1:W-:Y:S01]  /*5570*/  @P2 STG.E desc[UR16][R22.64+0x20], R91 ;  /* 0x0000205b16002986 */ /* 0x0003e2000c101910 */
[----:B------:R-:W-:Y:S01]  /*5580*/  ISETP.GT.AND P2, PT, R5, 0x9, PT ;  /* 0x000000090500780c */ /* 0x000fe20003f44270 */
[----:B------:R-:W-:Y:S01]  /*5590*/  IMAD.X R25, R4, 0x1, R23, P5 ;  /* 0x0000000104197824 */ /* 0x000fe200028e0617 */
[----:B------:R-:W-:Y:S01]  /*55a0*/  IADD3 R26, P5, R6, R88, RZ ;  /* 0x00000058061a7210 */ /* 0x000fe20007fbe0ff */
[----:B------:R2:W-:Y:S01]  /*55b0*/  @P3 STG.E desc[UR16][R88.64+0x20], R93 ;  /* 0x0000205d58003986 */ /* 0x0005e2000c101910 */
[----:B------:R-:W-:Y:S01]  /*55c0*/  ISETP.GT.AND P3, PT, R100, RZ, P2 ;  /* 0x000000ff6400720c */ /* 0x000fe20001764270 */
[-C--:B0-----:R-:W-:Y:S01]  /*55d0*/  FMUL R21, R28, R13.reuse ;  /* 0x0000000d1c157220 */ /* 0x081fe20000400000 */
[----:B------:R-:W-:Y:S01]  /*55e0*/  ISETP.GT.AND P1, PT, R100, 0x8, P1 ;  /* 0x000000086400780c */ /* 0x000fe20000f24270 */
[----:B------:R-:W-:Y:S01]  /*55f0*/  IMAD.X R27, R4, 0x1, R89, P5 ;  /* 0x00000001041b7824 */ /* 0x000fe200028e0659 */
[----:B------:R-:W-:Y:S01]  /*5600*/  ISETP.GT.AND P2, PT, R100, 0x8, P2 ;  /* 0x000000086400780c */ /* 0x000fe20001744270 */
[-C--:B------:R-:W-:Y:S01]  /*5610*/  FMUL R41, R41, R13.reuse ;  /* 0x0000000d29297220 */ /* 0x080fe20000400000 */
[-C--:B------:R-:W-:Y:S01]  /*5620*/  FMUL R43, R43, R13.reuse ;  /* 0x0000000d2b2b7220 */ /* 0x080fe20000400000 */
[----:B------:R0:W-:Y:S01]  /*5630*/  @P6 STG.E desc[UR16][R24.64], R21 ;  /* 0x0000001518006986 */ /* 0x0001e2000c101910 */
[----:B------:R-:W-:Y:S01]  /*5640*/  IADD3 R20, P6, R6, 0x20, RZ ;  /* 0x0000002006147810 */ /* 0x000fe20007fde0ff */
[-C--:B-1----:R-:W-:Y:S01]  /*5650*/  FMUL R91, R29, R13.reuse ;  /* 0x0000000d1d5b7220 */ /* 0x082fe20000400000 */
[-C--:B------:R-:W-:Y:S01]  /*5660*/  FMUL R45, R45, R13.reuse ;  /* 0x0000000d2d2d7220 */ /* 0x080fe20000400000 */
[-C--:B--2---:R-:W-:Y:S01]  /*5670*/  FMUL R93, R31, R13.reuse ;  /* 0x0000000d1f5d7220 */ /* 0x084fe20000400000 */
[C---:B------:R-:W-:Y:S01]  /*5680*/  IADD3 R22, P5, R20.reuse, R22, RZ ;  /* 0x0000001614167210 */ /* 0x040fe20007fbe0ff */
[----:B------:R-:W-:Y:S01]  /*5690*/  IMAD.X R19, RZ, RZ, R4, P6 ;  /* 0x000000ffff137224 */ /* 0x000fe200030e0604 */
[----:B------:R1:W-:Y:S01]  /*56a0*/  @P3 STG.E desc[UR16][R26.64], R91 ;  /* 0x0000005b1a003986 */ /* 0x0003e2000c101910 */
[----:B------:R-:W-:Y:S01]  /*56b0*/  ISETP.GT.AND P3, PT, R5, 0x10, PT ;  /* 0x000000100500780c */ /* 0x000fe20003f64270 */
[-C--:B------:R-:W-:Y:S01]  /*56c0*/  FMUL R47, R47, R13.reuse ;  /* 0x0000000d2f2f7220 */ /* 0x080fe20000400000 */
[----:B------:R-:W-:Y:S01]  /*56d0*/  IMAD.X R23, R19, 0x1, R23, P5 ;  /* 0x0000000113177824 */ /* 0x000fe200028e0617 */
[----:B------:R-:W-:Y:S01]  /*56e0*/  IADD3 R28, P5, R20, R88, RZ ;  /* 0x00000058141c7210 */ /* 0x000fe20007fbe0ff */
[-C--:B0-----:R-:W-:Y:S01]  /*56f0*/  FMUL R21, R30, R13.reuse ;  /* 0x0000000d1e157220 */ /* 0x081fe20000400000 */
[----:B------:R-:W-:Y:S01]  /*5700*/  IADD3 R30, P6, R6, R24, RZ ;  /* 0x00000018061e7210 */ /* 0x000fe20007fde0ff */
[-C--:B------:R-:W-:Y:S01]  /*5710*/  FMUL R49, R49, R13.reuse ;  /* 0x0000000d31317220 */ /* 0x080fe20000400000 */
[----:B------:R-:W-:Y:S01]  /*5720*/  FMUL R51, R51, R13 ;  /* 0x0000000d33337220 */ /* 0x000fe20000400000 */
[----:B------:R-:W-:Y:S01]  /*5730*/  IMAD.X R29, R19, 0x1, R89, P5 ;  /* 0x00000001131d7824 */ /* 0x000fe200028e0659 */
[----:B------:R-:W-:Y:S01]  /*5740*/  ISETP.GT.AND P5, PT, R100, RZ, P3 ;  /* 0x000000ff6400720c */ /* 0x000fe20001fa4270 */
[----:B------:R0:W-:Y:S01]  /*5750*/  @P1 STG.E desc[UR16][R22.64], R21 ;  /* 0x0000001516001986 */ /* 0x0001e2000c101910 */
[----:B------:R-:W-:Y:S01]  /*5760*/  ISETP.GT.AND P1, PT, R5, 0x11, PT ;  /* 0x000000110500780c */ /* 0x000fe20003f24270 */
[----:B------:R-:W-:-:S02]  /*5770*/  IMAD.X R31, R4, 0x1, R25, P6 ;  /* 0x00000001041f7824 */ /* 0x000fc400030e0619 */
[-C--:B-1----:R-:W-:Y:S01]  /*5780*/  FMUL R91, R32, R13.reuse ;  /* 0x0000000d205b7220 */ /* 0x082fe20000400000 */
[----:B------:R1:W-:Y:S01]  /*5790*/  @P2 STG.E desc[UR16][R28.64], R93 ;  /* 0x0000005d1c002986 */ /* 0x0003e2000c101910 */
[----:B------:R-:W-:Y:S01]  /*57a0*/  ISETP.GT.AND P2, PT, R100, RZ, P1 ;  /* 0x000000ff6400720c */ /* 0x000fe20000f44270 */
[-C--:B------:R-:W-:Y:S01]  /*57b0*/  FMUL R53, R53, R13.reuse ;  /* 0x0000000d35357220 */ /* 0x080fe20000400000 */
[----:B------:R-:W-:Y:S01]  /*57c0*/  IADD3 R88, P6, R6, R26, RZ ;  /* 0x0000001a06587210 */ /* 0x000fe20007fde0ff */
[-C--:B------:R-:W-:Y:S01]  /*57d0*/  FMUL R55, R55, R13.reuse ;  /* 0x0000000d37377220 */ /* 0x080fe20000400000 */
[C---:B------:R-:W-:Y:S01]  /*57e0*/  ISETP.GT.AND P3, PT, R100.reuse, 0x8, P3 ;  /* 0x000000086400780c */ /* 0x040fe20001f64270 */
[----:B------:R-:W-:Y:S01]  /*57f0*/  FMUL R57, R57, R13 ;  /* 0x0000000d39397220 */ /* 0x000fe20000400000 */
[----:B------:R-:W-:Y:S01]  /*5800*/  ISETP.GT.AND P1, PT, R100, 0x8, P1 ;  /* 0x000000086400780c */ /* 0x000fe20000f24270 */
[----:B------:R-:W-:Y:S01]  /*5810*/  @P5 STG.E desc[UR16][R30.64], R91 ;  /* 0x0000005b1e005986 */ /* 0x000fe2000c101910 */
[----:B0-----:R-:W-:Y:S01]  /*5820*/  IADD3 R22, P5, R20, R24, RZ ;  /* 0x0000001814167210 */ /* 0x001fe20007fbe0ff */
[----:B------:R-:W-:-:S02]  /*5830*/  IMAD.X R89, R4, 0x1, R27, P6 ;  /* 0x0000000104597824 */ /* 0x000fc400030e061b */
[-C--:B------:R-:W-:Y:S01]  /*5840*/  FMUL R21, R34, R13.reuse ;  /* 0x0000000d22157220 */ /* 0x080fe20000400000 */
[-C--:B------:R-:W-:Y:S01]  /*5850*/  FMUL R59, R59, R13.reuse ;  /* 0x0000000d3b3b7220 */ /* 0x080fe20000400000 */
[-C--:B------:R-:W-:Y:S01]  /*5860*/  FMUL R61, R61, R13.reuse ;  /* 0x0000000d3d3d7220 */ /* 0x080fe20000400000 */
[----:B------:R-:W-:Y:S01]  /*5870*/  IMAD.X R23, R19, 0x1, R25, P5 ;  /* 0x0000000113177824 */ /* 0x000fe200028e0619 */
[----:B------:R-:W-:Y:S01]  /*5880*/  IADD3 R24, P5, R20, R26, RZ ;  /* 0x0000001a14187210 */ /* 0x000fe20007fbe0ff */
[----:B------:R0:W-:Y:S01]  /*5890*/  @P2 STG.E desc[UR16][R88.64], R33 ;  /* 0x0000002158002986 */ /* 0x0001e2000c101910 */
[----:B------:R-:W-:Y:S01]  /*58a0*/  ISETP.GT.AND P2, PT, R5, 0x18, PT ;  /* 0x000000180500780c */ /* 0x000fe20003f44270 */
[-C--:B------:R-:W-:Y:S01]  /*58b0*/  FMUL R63, R63, R13.reuse ;  /* 0x0000000d3f3f7220 */ /* 0x080fe20000400000 */
[----:B------:R-:W-:Y:S01]  /*58c0*/  IADD3 R26, P6, R6, R30, RZ ;  /* 0x0000001e061a7210 */ /* 0x000fe20007fde0ff */
[----:B------:R-:W-:Y:S01]  /*58d0*/  IMAD.X R25, R19, 0x1, R27, P5 ;  /* 0x0000000113197824 */ /* 0x000fe200028e061b */
[----:B------:R-:W-:Y:S01]  /*58e0*/  ISETP.GT.AND P5, PT, R100, RZ, P2 ;  /* 0x000000ff6400720c */ /* 0x000fe200017a4270 */
[----:B------:R2:W-:Y:S01]  /*58f0*/  @P3 STG.E desc[UR16][R22.64], R21 ;  /* 0x0000001516003986 */ /* 0x0005e2000c101910 */
[----:B------:R-:W-:Y:S01]  /*5900*/  ISETP.GT.AND P3, PT, R5, 0x19, PT ;  /* 0x000000190500780c */ /* 0x000fe20003f64270 */
[----:B------:R-:W-:Y:S01]  /*5910*/  IMAD.X R27, R4, 0x1, R31, P6 ;  /* 0x00000001041b7824 */ /* 0x000fe200030e061f */
[----:B-1----:R-:W-:Y:S01]  /*5920*/  IADD3 R28, P6, R6, R88, RZ ;  /* 0x00000058061c7210 */ /* 0x002fe20007fde0ff */
        /* <DEDUP_REMOVED lines=9> */
[----:B--2---:R-:W-:Y:S01]  /*59c0*/  IADD3 R22, P5, R20, R30, RZ ;  /* 0x0000001e14167210 */ /* 0x004fe20007fbe0ff */
[-C--:B------:R-:W-:Y:S01]  /*59d0*/  FMUL R21, R38, R13.reuse ;  /* 0x0000000d26157220 */ /* 0x080fe20000400000 */
[----:B------:R-:W-:Y:S01]  /*59e0*/  IADD3 R30, P6, R6, R26, RZ ;  /* 0x0000001a061e7210 */ /* 0x000fe20007fde0ff */
[-C--:B-1----:R-:W-:Y:S01]  /*59f0*/  FMUL R35, R40, R13.reuse ;  /* 0x0000000d28237220 */ /* 0x082fe20000400000 */
[-C--:B------:R-:W-:Y:S01]  /*5a00*/  FMUL R69, R69, R13.reuse ;  /* 0x0000000d45457220 */ /* 0x080fe20000400000 */
[----:B------:R-:W-:Y:S01]  /*5a10*/  IMAD.X R23, R19, 0x1, R31, P5 ;  /* 0x0000000113177824 */ /* 0x000fe200028e061f */
[----:B------:R-:W-:Y:S01]  /*5a20*/  IADD3 R24, P5, R20, R88, RZ ;  /* 0x0000005814187210 */ /* 0x000fe20007fbe0ff */
[----:B------:R-:W-:Y:S01]  /*5a30*/  @P1 STG.E desc[UR16][R28.64], R37 ;  /* 0x000000251c001986 */ /* 0x000fe2000c101910 */
[----:B------:R-:W-:Y:S01]  /*5a40*/  ISETP.GT.AND P1, PT, R5, 0x20, PT ;  /* 0x000000200500780c */ /* 0x000fe20003f24270 */
[----:B------:R-:W-:Y:S01]  /*5a50*/  IMAD.X R31, R4, 0x1, R27, P6 ;  /* 0x00000001041f7824 */ /* 0x000fe200030e061b */
[----:B------:R-:W-:Y:S01]  /*5a60*/  IADD3 R32, P6, R6, R28, RZ ;  /* 0x0000001c06207210 */ /* 0x000fe20007fde0ff */
[----:B------:R-:W-:Y:S01]  /*5a70*/  IMAD.X R25, R19, 0x1, R89, P5 ;  /* 0x0000000113197824 */ /* 0x000fe200028e0659 */
[----:B------:R-:W-:Y:S01]  /*5a80*/  ISETP.GT.AND P5, PT, R100, RZ, P1 ;  /* 0x000000ff6400720c */ /* 0x000fe20000fa4270 */
[----:B------:R1:W-:Y:S01]  /*5a90*/  @P2 STG.E desc[UR16][R22.64], R21 ;  /* 0x0000001516002986 */ /* 0x0003e2000c101910 */
[----:B------:R-:W-:Y:S01]  /*5aa0*/  ISETP.GT.AND P2, PT, R5, 0x21, PT ;  /* 0x000000210500780c */ /* 0x000fe20003f44270 */
[----:B0-----:R-:W-:Y:S01]  /*5ab0*/  IMAD.X R33, R4, 0x1, R29, P6 ;  /* 0x0000000104217824 */ /* 0x001fe200030e061d */
[C---:B------:R-:W-:Y:S01]  /*5ac0*/  ISETP.GT.AND P1, PT, R100.reuse, 0x8, P1 ;  /* 0x000000086400780c */ /* 0x040fe20000f24270 */
[----:B------:R0:W-:Y:S01]  /*5ad0*/  @P3 STG.E desc[UR16][R24.64], R39 ;  /* 0x0000002718003986 */ /* 0x0001e2000c101910 */
[C---:B------:R-:W-:Y:S01]  /*5ae0*/  ISETP.GT.AND P3, PT, R100.reuse, RZ, P2 ;  /* 0x000000ff6400720c */ /* 0x040fe20001764270 */
[-C--:B------:R-:W-:Y:S01]  /*5af0*/  FMUL R71, R71, R13.reuse ;  /* 0x0000000d47477220 */ /* 0x080fe20000400000 */
[----:B------:R-:W-:Y:S01]  /*5b00*/  ISETP.GT.AND P2, PT, R100, 0x8, P2 ;  /* 0x000000086400780c */ /* 0x000fe20001744270 */
[-C--:B------:R-:W-:Y:S01]  /*5b10*/  FMUL R73, R73, R13.reuse ;  /* 0x0000000d49497220 */ /* 0x080fe20000400000 */
[-C--:B------:R-:W-:Y:S01]  /*5b20*/  FMUL R75, R75, R13.reuse ;  /* 0x0000000d4b4b7220 */ /* 0x080fe20000400000 */
[-C--:B------:R-:W-:Y:S01]  /*5b30*/  FMUL R77, R77, R13.reuse ;  /* 0x0000000d4d4d7220 */ /* 0x080fe20000400000 */
[-C--:B------:R-:W-:Y:S01]  /*5b40*/  FMUL R79, R79, R13.reuse ;  /* 0x0000000d4f4f7220 */ /* 0x080fe20000400000 */
[----:B------:R2:W-:Y:S01]  /*5b50*/  @P5 STG.E desc[UR16][R30.64], R35 ;  /* 0x000000231e005986 */ /* 0x0005e2000c101910 */
[----:B-1----:R-:W-:Y:S01]  /*5b60*/  IADD3 R22, P5, R20, R26, RZ ;  /* 0x0000001a14167210 */ /* 0x002fe20007fbe0ff */
[-C--:B------:R-:W-:Y:S01]  /*5b70*/  FMUL R21, R42, R13.reuse ;  /* 0x0000000d2a157220 */ /* 0x080fe20000400000 */
[----:B------:R-:W-:Y:S01]  /*5b80*/  IADD3 R26, P6, R6, R30, RZ ;  /* 0x0000001e061a7210 */ /* 0x000fe20007fde0ff */
[-C--:B------:R-:W-:Y:S01]  /*5b90*/  FMUL R81, R81, R13.reuse ;  /* 0x0000000d51517220 */ /* 0x080fe20000400000 */
[-C--:B------:R-:W-:Y:S01]  /*5ba0*/  FMUL R83, R83, R13.reuse ;  /* 0x0000000d53537220 */ /* 0x080fe20000400000 */
[----:B------:R-:W-:Y:S01]  /*5bb0*/  IMAD.X R23, R19, 0x1, R27, P5 ;  /* 0x0000000113177824 */ /* 0x000fe200028e061b */
[----:B0-----:R-:W-:Y:S01]  /*5bc0*/  IADD3 R24, P5, R20, R28, RZ ;  /* 0x0000001c14187210 */ /* 0x001fe20007fbe0ff */
        /* <DEDUP_REMOVED lines=8> */
[-C--:B--2---:R-:W-:Y:S01]  /*5c50*/  FMUL R35, R44, R13.reuse ;  /* 0x0000000d2c237220 */ /* 0x084fe20000400000 */
[C---:B------:R-:W-:Y:S01]  /*5c60*/  ISETP.GT.AND P3, PT, R100.reuse, 0x8, P3 ;  /* 0x000000086400780c */ /* 0x040fe20001f64270 */
[----:B------:R1:W-:Y:S01]  /*5c70*/  @P2 STG.E desc[UR16][R24.64], R43 ;  /* 0x0000002b18002986 */ /* 0x0003e2000c101910 */
[----:B------:R-:W-:Y:S01]  /*5c80*/  ISETP.GT.AND P2, PT, R100, RZ, P1 ;  /* 0x000000ff6400720c */ /* 0x000fe20000f44270 */
[----:B------:R-:W-:Y:S01]  /*5c90*/  IMAD.X R29, R4, 0x1, R33, P6 ;  /* 0x00000001041d7824 */ /* 0x000fe200030e0621 */
[----:B------:R-:W-:Y:S01]  /*5ca0*/  ISETP.GT.AND P1, PT, R100, 0x8, P1 ;  /* 0x000000086400780c */ /* 0x000fe20000f24270 */
[-C--:B------:R-:W-:Y:S01]  /*5cb0*/  FMUL R85, R85, R13.reuse ;  /* 0x0000000d55557220 */ /* 0x080fe20000400000 */
[----:B------:R-:W-:-:S03]  /*5cc0*/  FMUL R87, R87, R13 ;  /* 0x0000000d57577220 */ /* 0x000fc60000400000 */
[----:B------:R2:W-:Y:S01]  /*5cd0*/  @P5 STG.E desc[UR16][R26.64], R35 ;  /* 0x000000231a005986 */ /* 0x0005e2000c101910 */
[----:B0-----:R-:W-:Y:S01]  /*5ce0*/  IADD3 R22, P5, R20, R30, RZ ;  /* 0x0000001e14167210 */ /* 0x001fe20007fbe0ff */
[----:B------:R-:W-:Y:S01]  /*5cf0*/  FMUL R21, R46, R13 ;  /* 0x0000000d2e157220 */ /* 0x000fe20000400000 */
[----:B------:R-:W-:-:S03]  /*5d00*/  IADD3 R30, P6, R6, R26, RZ ;  /* 0x0000001a061e7210 */ /* 0x000fc60007fde0ff */
[----:B------:R-:W-:Y:S01]  /*5d10*/  IMAD.X R23, R19, 0x1, R31, P5 ;  /* 0x0000000113177824 */ /* 0x000fe200028e061f */
[----:B-1----:R-:W-:Y:S01]  /*5d20*/  IADD3 R24, P5, R20, R32, RZ ;  /* 0x0000002014187210 */ /* 0x002fe20007fbe0ff */
        /* <DEDUP_REMOVED lines=8> */
[----:B--2---:R-:W-:Y:S01]  /*5db0*/  FMUL R35, R48, R13 ;  /* 0x0000000d30237220 */ /* 0x004fe20000400000 */
[C---:B------:R-:W-:Y:S01]  /*5dc0*/  ISETP.GT.AND P2, PT, R100.reuse, 0x8, P2 ;  /* 0x000000086400780c */ /* 0x040fe20001744270 */
[----:B------:R1:W-:Y:S01]  /*5dd0*/  @P1 STG.E desc[UR16][R24.64], R47 ;  /* 0x0000002f18001986 */ /* 0x0003e2000c101910 */
[----:B------:R-:W-:Y:S01]  /*5de0*/  ISETP.GT.AND P1, PT, R100, RZ, P3 ;  /* 0x000000ff6400720c */ /* 0x000fe20001f24270 */
[----:B------:R-:W-:Y:S01]  /*5df0*/  IMAD.X R33, R4, 0x1, R29, P6 ;  /* 0x0000000104217824 */ /* 0x000fe200030e061d */
[----:B------:R-:W-:-:S05]  /*5e00*/  ISETP.GT.AND P3, PT, R100, 0x8, P3 ;  /* 0x000000086400780c */ /* 0x000fca0001f64270 */
        /* <DEDUP_REMOVED lines=135> */
[----:B------:R-:W-:Y:S01]  /*6680*/  IMAD.X R29, R4, 0x1, R33, P6 ;  /* 0x00000001041d7824 */ /* 0x000fe200030e0621 */
[----:B------:R1:W-:Y:S01]  /*6690*/  @P3 STG.E desc[UR16][R24.64], R75 ;  /* 0x0000004b18003986 */ /* 0x0003e2000c101910 */
[----:B------:R-:W-:-:S02]  /*66a0*/  ISETP.GT.AND P3, PT, R100, RZ, P2 ;  /* 0x000000ff6400720c */ /* 0x000fc40001764270 */
[C---:B------:R-:W-:Y:S02]  /*66b0*/  ISETP.GT.AND P1, PT, R100.reuse, 0x8, P1 ;  /* 0x000000086400780c */ /* 0x040fe40000f24270 */
[----:B------:R-:W-:-:S03]  /*66c0*/  ISETP.GT.AND P2, PT, R100, 0x8, P2 ;  /* 0x000000086400780c */ /* 0x000fc60001744270 */
        /* <DEDUP_REMOVED lines=23> */
[----:B-1----:R-:W-:-:S03]  /*6840*/  IADD3 R24, P6, R20, R28, RZ ;  /* 0x0000001c14187210 */ /* 0x002fc60007fde0ff */
[----:B------:R-:W-:Y:S01]  /*6850*/  IMAD.X R23, R19, 0x1, R27, P5 ;  /* 0x0000000113177824 */ /* 0x000fe200028e061b */
[----:B------:R-:W-:Y:S01]  /*6860*/  @P2 STG.E desc[UR16][R32.64], R81 ;  /* 0x0000005120002986 */ /* 0x000fe2000c101910 */
[----:B------:R-:W-:Y:S01]  /*6870*/  ISETP.GT.AND P2, PT, R5, 0x78, PT ;  /* 0x000000780500780c */ /* 0x000fe20003f44270 */
[----:B------:R-:W-:Y:S01]  /*6880*/  IMAD.X R25, R19, 0x1, R29, P6 ;  /* 0x0000000113197824 */ /* 0x000fe200030e061d */
[----:B------:R-:W-:Y:S01]  /*6890*/  ISETP.GT.AND P5, PT, R5, 0x79, PT ;  /* 0x000000790500780c */ /* 0x000fe20003fa4270 */
[----:B------:R0:W-:Y:S01]  /*68a0*/  @P3 STG.E desc[UR16][R22.64], R21 ;  /* 0x0000001516003986 */ /* 0x0001e2000c101910 */
[-C--:B------:R-:W-:Y:S01]  /*68b0*/  IADD3 R26, P3, R6, R30.reuse, RZ ;  /* 0x0000001e061a7210 */ /* 0x080fe20007f7e0ff */
[----:B------:R-:W-:Y:S01]  /*68c0*/  FMUL R5, R84, R13 ;  /* 0x0000000d54057220 */ /* 0x000fe20000400000 */
[----:B--2---:R-:W-:Y:S01]  /*68d0*/  IADD3 R30, P6, R20, R30, RZ ;  /* 0x0000001e141e7210 */ /* 0x004fe20007fde0ff */
[----:B------:R1:W-:Y:S01]  /*68e0*/  @P1 STG.E desc[UR16][R24.64], R83 ;  /* 0x0000005318001986 */ /* 0x0003e2000c101910 */
[----:B------:R-:W-:Y:S01]  /*68f0*/  ISETP.GT.AND P1, PT, R100, RZ, P2 ;  /* 0x000000ff6400720c */ /* 0x000fe20001724270 */
[--C-:B------:R-:W-:Y:S01]  /*6900*/  IMAD.X R27, R4, 0x1, R31.reuse, P3 ;  /* 0x00000001041b7824 */ /* 0x100fe200018e061f */
[----:B------:R-:W-:Y:S01]  /*6910*/  ISETP.GT.AND P3, PT, R100, RZ, P5 ;  /* 0x000000ff6400720c */ /* 0x000fe20002f64270 */
[----:B------:R-:W-:Y:S01]  /*6920*/  IMAD.X R31, R19, 0x1, R31, P6 ;  /* 0x00000001131f7824 */ /* 0x000fe200030e061f */
[----:B------:R-:W-:-:S02]  /*6930*/  IADD3 R28, P6, R6, R32, RZ ;  /* 0x00000020061c7210 */ /* 0x000fc40007fde0ff */
[----:B------:R-:W-:Y:S01]  /*6940*/  ISETP.GT.AND P2, PT, R100, 0x8, P2 ;  /* 0x000000086400780c */ /* 0x000fe20001744270 */
[----:B0-----:R-:W-:Y:S01]  /*6950*/  FMUL R23, R86, R13 ;  /* 0x0000000d56177220 */ /* 0x001fe20000400000 */
[----:B------:R-:W-:Y:S01]  /*6960*/  ISETP.GT.AND P5, PT, R100, 0x8, P5 ;  /* 0x000000086400780c */ /* 0x000fe20002fa4270 */
[----:B------:R-:W-:Y:S01]  /*6970*/  IMAD.X R29, R4, 0x1, R33, P6 ;  /* 0x00000001041d7824 */ /* 0x000fe200030e0621 */
[----:B------:R-:W-:-:S03]  /*6980*/  IADD3 R20, P6, R20, R32, RZ ;  /* 0x0000002014147210 */ /* 0x000fc60007fde0ff */
[----:B------:R1:W-:Y:S02]  /*6990*/  @P1 STG.E desc[UR16][R26.64], R5 ;  /* 0x000000051a001986 */ /* 0x0003e4000c101910 */
[----:B------:R-:W-:Y:S02]  /*69a0*/  IMAD.X R21, R19, 0x1, R33, P6 ;  /* 0x0000000113157824 */ /* 0x000fe400030e0621 */
[----:B------:R1:W-:Y:S04]  /*69b0*/  @P3 STG.E desc[UR16][R28.64], R85 ;  /* 0x000000551c003986 */ /* 0x0003e8000c101910 */
[----:B------:R1:W-:Y:S04]  /*69c0*/  @P2 STG.E desc[UR16][R30.64], R23 ;  /* 0x000000171e002986 */ /* 0x0003e8000c101910 */
[----:B------:R1:W-:Y:S02]  /*69d0*/  @P5 STG.E desc[UR16][R20.64], R87 ;  /* 0x0000005714005986 */ /* 0x0003e4000c101910 */
.L_x_154:
[----:B------:R-:W-:Y:S05]  /*69e0*/  BSYNC B0 ;  /* 0x0000000000007941 */ /* 0x000fea0003800000 */
.L_x_30:
[C---:B------:R-:W-:Y:S01]  /*69f0*/  LEA R2, P1, R8.reuse, R2, 0x1 ;  /* 0x0000000208027211 */ /* 0x040fe200078208ff */
[----:B------:R-:W-:Y:S01]  /*6a00*/  ULDC.64 UR8, c[0x0][0x750] ;  /* 0x0001d40000087ab9 */ /* 0x000fe20000000a00 */
[----:B0-----:R-:W-:Y:S01]  /*6a10*/  IMAD.U32 R4, RZ, RZ, UR13 ;  /* 0x0000000dff047e24 */ /* 0x001fe2000f8e00ff */
[----:B------:R-:W-:Y:S01]  /*6a20*/  PRMT R19, RZ, 0x7610, R19 ;  /* 0x00007610ff137816 */ /* 0x000fe20000000013 */
[----:B------:R-:W-:Y:S01]  /*6a30*/  IMAD.MOV.U32 R6, RZ, RZ, -0x1 ;  /* 0xffffffffff067424 */ /* 0x000fe200078e00ff */
[----:B------:R-:W-:Y:S01]  /*6a40*/  LEA.HI.X R3, R8, R3, R0, 0x1, P1 ;  /* 0x0000000308037211 */ /* 0x000fe200008f0c00 */
[----:B------:R0:W-:Y:S01]  /*6a50*/  SYNCS.ARRIVE.TRANS64.A1T0 RZ, [R4+UR20], RZ ;  /* 0x000000ff04ff79a7 */ /* 0x0001e20008100014 */
[----:B------:R-:W-:Y:S01]  /*6a60*/  ISETP.GE.U32.AND P1, PT, R2, UR8, PT ;  /* 0x0000000802007c0c */ /* 0x000fe2000bf26070 */
[----:B-1----:R-:W-:-:S03]  /*6a70*/  IMAD.MOV.U32 R5, RZ, RZ, -0x1 ;  /* 0xffffffffff057424 */ /* 0x002fc600078e00ff */
[----:B------:R-:W-:Y:S01]  /*6a80*/  ISETP.GE.U32.AND.EX P1, PT, R3, UR9, PT, P1 ;  /* 0x0000000903007c0c */ /* 0x000fe2000bf26110 */
[----:B0-----:R-:W-:-:S12]  /*6a90*/  IMAD.MOV.U32 R4, RZ, RZ, -0x1 ;  /* 0xffffffffff047424 */ /* 0x001fd800078e00ff */
[----:B------:R-:W-:Y:S05]  /*6aa0*/  @P1 BRA `(.L_x_155) ;  /* 0x0000000400601947 */ /* 0x000fea0003800000 */
[----:B--2---:R-:W0:Y:S01]  /*6ab0*/  S2R R30, SR_CTAID.X ;  /* 0x00000000001e7919 */ /* 0x004e220000002500 */
[----:B------:R-:W1:Y:S01]  /*6ac0*/  LDC.64 R24, c[0x0][0x728] ;  /* 0x0001ca00ff187b82 */ /* 0x000e620000000a00 */
[----:B------:R-:W-:Y:S01]  /*6ad0*/  ULDC UR8, c[0x0][0x150] ;  /* 0x0000540000087ab9 */ /* 0x000fe20000000800 */
[----:B------:R-:W-:Y:S01]  /*6ae0*/  IMAD.MOV.U32 R22, RZ, RZ, R2 ;  /* 0x000000ffff167224 */ /* 0x000fe200078e0002 */
[----:B------:R-:W2:Y:S01]  /*6af0*/  S2R R32, SR_CTAID.Y ;  /* 0x0000000000207919 */ /* 0x000ea20000002600 */
[----:B------:R-:W-:-:S04]  /*6b00*/  IMAD.MOV.U32 R23, RZ, RZ, R3 ;  /* 0x000000ffff177224 */ /* 0x000fc800078e0003 */
[----:B------:R-:W2:Y:S08]  /*6b10*/  LDC R33, c[0x0][0x144] ;  /* 0x00005100ff217b82 */ /* 0x000eb00000000800 */
[----:B------:R-:W2:Y:S08]  /*6b20*/  LDC R6, c[0x0][0x730] ;  /* 0x0001cc00ff067b82 */ /* 0x000eb00000000800 */
[----:B------:R-:W2:Y:S01]  /*6b30*/  LDC.64 R28, c[0x0][0x720] ;  /* 0x0001c800ff1c7b82 */ /* 0x000ea20000000a00 */
[----:B-1----:R-:W-:-:S04]  /*6b40*/  ISETP.NE.U32.AND P1, PT, R24, RZ, PT ;  /* 0x000000ff1800720c */ /* 0x002fc80003f25070 */
[----:B------:R-:W-:Y:S02]  /*6b50*/  ISETP.NE.AND.EX P1, PT, R25, RZ, PT, P1 ;  /* 0x000000ff1900720c */ /* 0x000fe40003f25310 */
[----:B0-----:R-:W-:-:S05]  /*6b60*/  I2FP.F32.U32 R4, R30 ;  /* 0x0000001e00047245 */ /* 0x001fca0000201000 */
[----:B------:R-:W-:-:S04]  /*6b70*/  FMUL R4, R4, UR8 ;  /* 0x0000000804047c20 */ /* 0x000fc80008400000 */
[----:B------:R0:W1:Y:S02]  /*6b80*/  F2I.U32.TRUNC.NTZ R31, R4 ;  /* 0x00000004001f7305 */ /* 0x000064000020f000 */
[----:B------:R-:W-:Y:S05]  /*6b90*/  @!P1 BRA `(.L_x_156) ;  /* 0x0000000000289947 */ /* 0x000fea0003800000 */
[----:B------:R-:W3:Y:S02]  /*6ba0*/  LDC R5, c[0x0][0x734] ;  /* 0x0001cd00ff057b82 */ /* 0x000ee40000000800 */
[----:B---3--:R-:W-:-:S05]  /*6bb0*/  IADD3 R19, P1, R2, R5, RZ ;  /* 0x0000000502137210 */ /* 0x008fca0007f3e0ff */
[----:B----4-:R-:W-:-:S04]  /*6bc0*/  IMAD.X R27, RZ, RZ, R3, P1 ;  /* 0x000000ffff1b7224 */ /* 0x010fc800008e0603 */
[----:B0-----:R-:W-:-:S04]  /*6bd0*/  IMAD.WIDE.U32 R4, R27, R24, RZ ;  /* 0x000000181b047225 */ /* 0x001fc800078e00ff */
[----:B------:R-:W-:-:S04]  /*6be0*/  IMAD.WIDE.U32 R20, P1, R19, R25, R4 ;  /* 0x0000001913147225 */ /* 0x000fc80007820004 */
[----:B------:R-:W-:-:S04]  /*6bf0*/  IMAD.WIDE.U32 R4, R19, R24, RZ ;  /* 0x0000001813047225 */ /* 0x000fc800078e00ff */
[----:B------:R-:W-:Y:S01]  /*6c00*/  IMAD.X R23, RZ, RZ, RZ, P1 ;  /* 0x000000ffff177224 */ /* 0x000fe200008e06ff */
[----:B------:R-:W-:Y:S01]  /*6c10*/  IADD3 RZ, P1, R5, R20, RZ ;  /* 0x0000001405ff7210 */ /* 0x000fe20007f3e0ff */
[----:B------:R-:W-:-:S04]  /*6c20*/  IMAD.MOV.U32 R22, RZ, RZ, R21 ;  /* 0x000000ffff167224 */ /* 0x000fc800078e0015 */
[----:B------:R-:W-:-:S08]  /*6c30*/  IMAD.WIDE.U32.X R22, R27, R25, R22, P1 ;  /* 0x000000191b167225 */ /* 0x000fd000008e0416 */
.L_x_156:
[----:B------:R-:W3:Y:S01]  /*6c40*/  LDC.64 R36, c[0x0][0x740] ;  /* 0x0001d000ff247b82 */ /* 0x000ee20000000a00 */
[-C--:B--2-4-:R-:W-:Y:S01]  /*6c50*/  SHF.R.U64 R26, R22, R6.reuse, R23 ;  /* 0x00000006161a7219 */ /* 0x094fe20000001217 */
[----:B-1----:R-:W-:Y:S01]  /*6c60*/  IMAD.MOV R31, RZ, RZ, -R31 ;  /* 0x000000ffff1f7224 */ /* 0x002fe200078e0a1f */
[----:B0-----:R-:W-:Y:S01]  /*6c70*/  SHF.R.U32.HI R4, RZ, R6, R23 ;  /* 0x00000006ff047219 */ /* 0x001fe20000011617 */
[----:B------:R-:W-:Y:S01]  /*6c80*/  ULDC UR8, c[0x0][0x154] ;  /* 0x0000550000087ab9 */ /* 0x000fe20000000800 */
[----:B------:R-:W-:Y:S01]  /*6c90*/  IADD3 R19, P1, RZ, -R26, RZ ;  /* 0x8000001aff137210 */ /* 0x000fe20007f3e0ff */
[----:B------:R-:W-:Y:S02]  /*6ca0*/  IMAD R31, R33, R31, R30 ;  /* 0x0000001f211f7224 */ /* 0x000fe400078e021e */
[----:B------:R-:W0:Y:S01]  /*6cb0*/  LDC R20, c[0x0][0x718] ;  /* 0x0001c600ff147b82 */ /* 0x000e220000000800 */
[----:B------:R-:W-:Y:S02]  /*6cc0*/  IMAD.MOV.U32 R21, RZ, RZ, -0x1 ;  /* 0xffffffffff157424 */ /* 0x000fe400078e00ff */
[----:B------:R-:W-:-:S02]  /*6cd0*/  IMAD.X R5, RZ, RZ, ~R4, P1 ;  /* 0x000000ffff057224 */ /* 0x000fc400008e0e04 */
[----:B------:R-:W-:Y:S02]  /*6ce0*/  IMAD.MOV.U32 R23, RZ, RZ, 0x1 ;  /* 0x00000001ff177424 */ /* 0x000fe400078e00ff */
[-C--:B------:R-:W-:Y:S01]  /*6cf0*/  IMAD R6, R5, R28.reuse, RZ ;  /* 0x0000001c05067224 */ /* 0x080fe200078e02ff */
[----:B------:R-:W1:Y:S01]  /*6d00*/  LDC R22, c[0x0][0x708] ;  /* 0x0001c200ff167b82 */ /* 0x000e620000000800 */
[----:B------:R-:W-:-:S04]  /*6d10*/  IMAD.WIDE.U32 R4, R19, R28, R2 ;  /* 0x0000001c13047225 */ /* 0x000fc800078e0002 */
[----:B------:R-:W-:Y:S01]  /*6d20*/  IMAD R19, R19, R29, R6 ;  /* 0x0000001d13137224 */ /* 0x000fe200078e0206 */
[----:B------:R-:W-:Y:S02]  /*6d30*/  I2FP.F32.U32 R6, R32 ;  /* 0x0000002000067245 */ /* 0x000fe40000201000 */
[----:B------:R-:W2:Y:S01]  /*6d40*/  LDC R34, c[0x0][0x758] ;  /* 0x0001d600ff227b82 */ /* 0x000ea20000000800 */
[----:B------:R-:W-:Y:S01]  /*6d50*/  IMAD.IADD R5, R5, 0x1, R19 ;  /* 0x0000000105057824 */ /* 0x000fe200078e0213 */
[----:B---3--:R-:W-:Y:S01]  /*6d60*/  ISETP.NE.U32.AND P1, PT, R36, RZ, PT ;  /* 0x000000ff2400720c */ /* 0x008fe20003f25070 */
[----:B------:R-:W-:-:S03]  /*6d70*/  FMUL R19, R6, UR8 ;  /* 0x0000000806137c20 */ /* 0x000fc60008400000 */
[----:B------:R-:W-:Y:S01]  /*6d80*/  ISETP.NE.AND.EX P1, PT, R37, RZ, PT, P1 ;  /* 0x000000ff2500720c */ /* 0x000fe20003f25310 */
[----:B------:R3:W4:Y:S01]  /*6d90*/  F2I.U32.TRUNC.NTZ R27, R19 ;  /* 0x00000013001b7305 */ /* 0x000722000020f000 */
[----:B------:R-:W3:Y:S01]  /*6da0*/  LDC R29, c[0x0][0x148] ;  /* 0x00005200ff1d7b82 */ /* 0x000ee20000000800 */
[-CC-:B0-----:R-:W-:Y:S02]  /*6db0*/  SHF.R.U64 R24, R4, R20.reuse, R5.reuse ;  /* 0x0000001404187219 */ /* 0x181fe40000001205 */
[----:B------:R-:W-:-:S05]  /*6dc0*/  SHF.R.U32.HI R5, RZ, R20, R5 ;  /* 0x00000014ff057219 */ /* 0x000fca0000011605 */
[----:B------:R-:W0:Y:S01]  /*6dd0*/  LDC R30, c[0x0][0x700] ;  /* 0x0001c000ff1e7b82 */ /* 0x000e220000000800 */
[-CC-:B-1----:R-:W-:Y:S02]  /*6de0*/  SHF.R.U64 R6, R24, R22.reuse, R5.reuse ;  /* 0x0000001618067219 */ /* 0x182fe40000001205 */
[----:B------:R-:W-:-:S05]  /*6df0*/  SHF.R.U32.HI R5, RZ, R22, R5 ;  /* 0x00000016ff057219 */ /* 0x000fca0000011605 */
[----:B------:R-:W1:Y:S01]  /*6e00*/  LDC R35, c[0x0][0x748] ;  /* 0x0001d200ff237b82 */ /* 0x000e620000000800 */
[-CC-:B--2---:R-:W-:Y:S02]  /*6e10*/  SHF.R.U64 R28, R6, R34.reuse, R5.reuse ;  /* 0x00000022061c7219 */ /* 0x184fe40000001205 */
[-C--:B------:R-:W-:Y:S02]  /*6e20*/  SHF.L.U32 R21, R21, R34.reuse, RZ ;  /* 0x0000002215157219 */ /* 0x080fe400000006ff */
[-C--:B------:R-:W-:Y:S01]  /*6e30*/  SHF.R.U32.HI R5, RZ, R34.reuse, R5 ;  /* 0x00000022ff057219 */ /* 0x080fe20000011605 */
[----:B------:R-:W-:Y:S01]  /*6e40*/  IMAD.MOV.U32 R4, RZ, RZ, R28 ;  /* 0x000000ffff047224 */ /* 0x000fe200078e001c */
[----:B------:R-:W-:Y:S01]  /*6e50*/  SHF.L.U32 R34, R23, R34, RZ ;  /* 0x0000002217227219 */ /* 0x000fe200000006ff */
[----:B------:R-:W2:Y:S01]  /*6e60*/  LDC R38, c[0x0][0x738] ;  /* 0x0001ce00ff267b82 */ /* 0x000ea20000000800 */
[----:B------:R-:W-:-:S07]  /*6e70*/  LOP3.LUT R33, RZ, R21, RZ, 0x33, !PT ;  /* 0x00000015ff217212 */ /* 0x000fce00078e33ff */
[----:B------:R-:W0:Y:S01]  /*6e80*/  LDC R39, c[0x0][0x710] ;  /* 0x0001c400ff277b82 */ /* 0x000e220000000800 */
[----:B----4-:R-:W-:Y:S05]  /*6e90*/  @!P1 BRA `(.L_x_157) ;  /* 0x0000000000289947 */ /* 0x010fea0003800000 */
[----:B---3--:R-:W3:Y:S02]  /*6ea0*/  LDC R19, c[0x0][0x74c] ;  /* 0x0001d300ff137b82 */ /* 0x008ee40000000800 */
[----:B---3--:R-:W-:-:S05]  /*6eb0*/  IADD3 R19, P1, R28, R19, RZ ;  /* 0x000000131c137210 */ /* 0x008fca0007f3e0ff */
        /* <DEDUP_REMOVED lines=8> */
.L_x_157:
[----:B-1----:R-:W-:Y:S01]  /*6f40*/  SHF.R.U64 R4, R4, R35, R5 ;  /* 0x0000002304047219 */ /* 0x002fe20000001205 */
[----:B0-----:R-:W-:Y:S01]  /*6f50*/  VIADD R21, R30, 0xffffffff ;  /* 0xffffffff1e157836 */ /* 0x001fe20000000000 */
[----:B---3--:R-:W-:Y:S01]  /*6f60*/  LOP3.LUT R19, R6, R33, RZ, 0xc0, !PT ;  /* 0x0000002106137212 */ /* 0x008fe200078ec0ff */
[----:B------:R-:W-:Y:S02]  /*6f70*/  IMAD.MOV R27, RZ, RZ, -R27 ;  /* 0x000000ffff1b7224 */ /* 0x000fe400078e0a1b */
[----:B------:R-:W-:Y:S01]  /*6f80*/  IMAD.MOV R5, RZ, RZ, -R4 ;  /* 0x000000ffff057224 */ /* 0x000fe200078e0a04 */
[----:B------:R-:W-:Y:S01]  /*6f90*/  LOP3.LUT R21, R24, R21, RZ, 0xc0, !PT ;  /* 0x0000001518157212 */ /* 0x000fe200078ec0ff */
[----:B------:R-:W-:Y:S02]  /*6fa0*/  IMAD R6, R34, R4, R19 ;  /* 0x0000000422067224 */ /* 0x000fe400078e0213 */
[----:B------:R-:W-:Y:S02]  /*6fb0*/  @P4 IMAD R31, R29, R27, R32 ;  /* 0x0000001b1d1f4224 */ /* 0x000fe400078e0220 */
[----:B--2---:R-:W-:-:S02]  /*6fc0*/  IMAD R4, R5, R38, R28 ;  /* 0x0000002605047224 */ /* 0x004fc400078e021c */
[----:B------:R-:W-:Y:S02]  /*6fd0*/  IMAD R6, R6, R39, R31 ;  /* 0x0000002706067224 */ /* 0x000fe400078e021f */
[----:B------:R-:W-:Y:S02]  /*6fe0*/  IMAD R21, R4, R30, R21 ;  /* 0x0000001e04157224 */ /* 0x000fe400078e0215 */
[----:B------:R-:W-:Y:S02]  /*6ff0*/  IMAD.MOV.U32 R19, RZ, RZ, 0x1 ;  /* 0x00000001ff137424 */ /* 0x000fe400078e00ff */
[----:B------:R-:W-:Y:S01]  /*7000*/  IMAD.MOV.U32 R4, RZ, RZ, R26 ;  /* 0x000000ffff047224 */ /* 0x000fe200078e001a */
[----:B------:R-:W-:Y:S02]  /*7010*/  SEL R5, R21, R6, !P4 ;  /* 0x0000000615057207 */ /* 0x000fe40006000000 */
[----:B------:R-:W-:-:S07]  /*7020*/  SEL R6, R6, R21, !P4 ;  /* 0x0000001506067207 */ /* 0x000fce0006000000 */
.L_x_155:
[----:B------:R-:W-:Y:S02]  /*7030*/  LOP3.LUT P1, RZ, R19, 0xff, RZ, 0xc0, !PT ;  /* 0x000000ff13ff7812 */ /* 0x000fe4000782c0ff */
[----:B------:R-:W-:-:S11]  /*7040*/  LOP3.LUT R98, R98, 0x1, RZ, 0x3c, !PT ;  /* 0x0000000162627812 */ /* 0x000fd600078e3cff */
[----:B------:R-:W-:Y:S05]  /*7050*/  @P1 BRA `(.L_x_158) ;  /* 0xffffffa400d81947 */ /* 0x000fea000383ffff */
[----:B------:R-:W-:Y:S05]  /*7060*/  EXIT ;  /* 0x000000000000794d */ /* 0x000fea0003800000 */
.L_x_18:
[----:B------:R-:W-:-:S08]  /*7070*/  ISETP.NE.AND P0, PT, R22, RZ, PT ;  /* 0x000000ff1600720c */ /* 0x000fd00003f05270 */
[----:B--2-45:R-:W0:-:S00]  /*7080*/  USETMAXREG.DEALLOC.CTAPOOL 0x28 ;  /* 0x00000028000079c8 */ /* 0x034e0000080e0500 */
[----:B------:R-:W-:Y:S05]  /*7090*/  @P0 EXIT ;  /* 0x000000000000094d */ /* 0x000fea0003800000 */
[----:B0-----:R-:W-:Y:S01]  /*70a0*/  LOP3.LUT P0, RZ, R15, 0xff, RZ, 0xc0, !PT ;  /* 0x000000ff0fff7812 */ /* 0x001fe2000780c0ff */
[----:B------:R-:W-:Y:S02]  /*70b0*/  IMAD.MOV.U32 R12, RZ, RZ, 0x1 ;  /* 0x00000001ff0c7424 */ /* 0x000fe400078e00ff */
[----:B------:R-:W-:-:S10]  /*70c0*/  IMAD.MOV.U32 R13, RZ, RZ, RZ ;  /* 0x000000ffff0d7224 */ /* 0x000fd400078e00ff */
[----:B------:R-:W-:Y:S05]  /*70d0*/  @!P0 BRA `(.L_x_159) ;  /* 0x0000000c006c8947 */ /* 0x000fea0003800000 */
[----:B------:R-:W0:Y:S01]  /*70e0*/  S2R R17, SR_CgaCtaId ;  /* 0x0000000000117919 */ /* 0x000e220000008800 */
[----:B------:R-:W-:Y:S01]  /*70f0*/  LOP3.LUT P0, RZ, R10, 0x1f, RZ, 0xc0, !PT ;  /* 0x0000001f0aff7812 */ /* 0x000fe2000780c0ff */
[----:B------:R-:W-:Y:S01]  /*7100*/  ULDC UR5, c[0x0][0x758] ;  /* 0x0001d60000057ab9 */ /* 0x000fe20000000800 */
[----:B------:R-:W-:Y:S01]  /*7110*/  UMOV UR7, 0xffffffff ;  /* 0xffffffff00077882 */ /* 0x000fe20000000000 */
[----:B------:R-:W-:Y:S01]  /*7120*/  BSSY B0, `(.L_x_159) ;  /* 0x00000d6000007945 */ /* 0x000fe20003800000 */
[----:B------:R-:W-:Y:S01]  /*7130*/  USHF.L.U32 UR7, UR7, UR5, URZ ;  /* 0x0000000507077299 */ /* 0x000fe2000800063f */
[C---:B------:R-:W-:Y:S01]  /*7140*/  ISETP.NE.AND P2, PT, R11.reuse, RZ, PT ;  /* 0x000000ff0b00720c */ /* 0x040fe20003f45270 */
[----:B------:R-:W-:Y:S01]  /*7150*/  IMAD.MOV.U32 R15, RZ, RZ, 0x1 ;  /* 0x00000001ff0f7424 */ /* 0x000fe200078e00ff */
[----:B------:R-:W-:Y:S01]  /*7160*/  ISETP.NE.OR P0, PT, R11, RZ, !P0 ;  /* 0x000000ff0b00720c */ /* 0x000fe20004705670 */
[----:B------:R-:W-:Y:S01]  /*7170*/  IMAD.MOV.U32 R13, RZ, RZ, RZ ;  /* 0x000000ffff0d7224 */ /* 0x000fe200078e00ff */
[----:B------:R-:W-:Y:S01]  /*7180*/  LOP3.LUT R14, R7, 0x2, RZ, 0xfc, !PT ;  /* 0x00000002070e7812 */ /* 0x000fe200078efcff */
[----:B------:R-:W-:Y:S01]  /*7190*/  ULDC UR4, c[0x0][0x700] ;  /* 0x0001c00000047ab9 */ /* 0x000fe20000000800 */
[----:B------:R-:W-:Y:S01]  /*71a0*/  UMOV UR8, 0x1 ;  /* 0x0000000100087882 */ /* 0x000fe20000000000 */
[----:B------:R-:W-:-:S02]  /*71b0*/  UIADD3 UR29, UR6, 0x1, URZ ;  /* 0x00000001061d7890 */ /* 0x000fc4000fffe03f */
[----:B------:R-:W-:Y:S02]  /*71c0*/  UIADD3 UR4, UR4, -0x1, URZ ;  /* 0xffffffff04047890 */ /* 0x000fe4000fffe03f */
[----:B------:R-:W-:Y:S02]  /*71d0*/  USHF.L.U32 UR5, UR8, UR5, URZ ;  /* 0x0000000508057299 */ /* 0x000fe4000800063f */
[----:B------:R-:W-:Y:S01]  /*71e0*/  ULOP3.LUT UR7, URZ, UR7, URZ, 0x33, !UPT ;  /* 0x000000073f077292 */ /* 0x000fe2000f8e333f */
[----:B------:R-:W-:Y:S01]  /*71f0*/  ULDC.64 UR30, c[0x0][0x198] ;  /* 0x00006600001e7ab9 */ /* 0x000fe20000000a00 */
[C---:B0-----:R-:W-:Y:S02]  /*7200*/  IMAD.SHL.U32 R12, R17.reuse, 0x20, RZ ;  /* 0x00000020110c7824 */ /* 0x041fe400078e00ff */
[C---:B------:R-:W-:Y:S02]  /*7210*/  IMAD.SHL.U32 R16, R17.reuse, 0x400, RZ ;  /* 0x0000040011107824 */ /* 0x040fe400078e00ff */
[----:B------:R-:W-:Y:S01]  /*7220*/  IMAD.SHL.U32 R17, R17, 0x100, RZ ;  /* 0x0000010011117824 */ /* 0x000fe200078e00ff */
[----:B------:R-:W-:Y:S01]  /*7230*/  R2UR UR10, R12 ;  /* 0x000000000c0a72ca */ /* 0x000fe200000e0000 */
[----:B------:R-:W-:Y:S01]  /*7240*/  IMAD.MOV.U32 R12, RZ, RZ, 0x1 ;  /* 0x00000001ff0c7424 */ /* 0x000fe200078e00ff */
[----:B------:R-:W-:-:S02]  /*7250*/  LOP3.LUT R16, R16, 0x400, RZ, 0xc0, !PT ;  /* 0x0000040010107812 */ /* 0x000fc400078ec0ff */
[----:B------:R-:W-:-:S09]  /*7260*/  LOP3.LUT R17, R17, 0x100, RZ, 0xc0, !PT ;  /* 0x0000010011117812 */ /* 0x000fd200078ec0ff */
[----:B------:R-:W-:-:S12]  /*7270*/  ULOP3.LUT UR10, UR10, 0x20, URZ, 0xc0, !UPT ;  /* 0x000000200a0a7892 */ /* 0x000fd8000f8ec03f */
.L_x_171:
[----:B------:R-:W-:-:S03]  /*7280*/  UMOV UR8, 0xffffffff ;  /* 0xffffffff00087882 */ /* 0x000fc60000000000 */
[----:B------:R-:W-:Y:S05]  /*7290*/  BRA.DIV UR8, `(.L_x_160) ;  /* 0x0000001608007947 */ /* 0x000fea000b800000 */
[----:B------:R-:W-:-:S13]  /*72a0*/  ELECT P1, URZ, PT ;  /* 0x00000000003f782f */ /* 0x000fda0003820000 */
.L_x_191:
[----:B------:R-:W0:Y:S01]  /*72b0*/  LDC R10, c[0x0][0x604] ;  /* 0x00018100ff0a7b82 */ /* 0x000e220000000800 */
[----:B------:R-:W-:Y:S01]  /*72c0*/  BSSY B1, `(.L_x_161) ;  /* 0x0000047000017945 */ /* 0x000fe20003800000 */
[----:B0-----:R-:W-:-:S13]  /*72d0*/  ISETP.LT.OR P1, PT, R10, 0x1, !P1 ;  /* 0x000000010a00780c */ /* 0x001fda0004f21670 */
[----:B------:R-:W-:Y:S05]  /*72e0*/  @P1 BRA `(.L_x_162) ;  /* 0x0000000400101947 */ /* 0x000fea0003800000 */
[----:B------:R-:W-:Y:S01]  /*72f0*/  IMAD.SHL.U32 R19, R5, 0x80, RZ ;  /* 0x0000008005137824 */ /* 0x000fe200078e00ff */
[----:B------:R-:W-:Y:S02]  /*7300*/  LEA R26, R6, UR10, 0x6 ;  /* 0x0000000a061a7c11 */ /* 0x000fe4000f8e30ff */
[----:B------:R-:W-:Y:S01]  /*7310*/  CS2R R22, SRZ ;  /* 0x0000000000167805 */ /* 0x000fe2000001ff00 */
[----:B------:R-:W-:Y:S02]  /*7320*/  IMAD.U32 R24, RZ, RZ, UR29 ;  /* 0x0000001dff187e24 */ /* 0x000fe4000f8e00ff */
[----:B------:R-:W-:Y:S02]  /*7330*/  IMAD.MOV.U32 R5, RZ, RZ, R12 ;  /* 0x000000ffff057224 */ /* 0x000fe400078e000c */
[----:B------:R-:W-:Y:S02]  /*7340*/  IMAD.MOV.U32 R10, RZ, RZ, R13 ;  /* 0x000000ffff0a7224 */ /* 0x000fe400078e000d */
[----:B------:R-:W-:-:S07]  /*7350*/  IMAD.MOV.U32 R25, RZ, RZ, RZ ;  /* 0x000000ffff197224 */ /* 0x000fce00078e00ff */
.L_x_166:
[----:B------:R-:W0:Y:S01]  /*7360*/  S2R R18, SR_CgaCtaId ;  /* 0x0000000000127919 */ /* 0x000e220000008800 */
[----:B------:R-:W-:-:S04]  /*7370*/  MOV R11, 0x400 ;  /* 0x00000400000b7802 */ /* 0x000fc80000000f00 */
[----:B0-----:R-:W-:Y:S02]  /*7380*/  LEA R21, R18, R11, 0x18 ;  /* 0x0000000b12157211 */ /* 0x001fe400078ec0ff */
[----:B------:R-:W-:Y:S01]  /*7390*/  SHF.L.U32 R11, R5, 0x1f, RZ ;  /* 0x0000001f050b7819 */ /* 0x000fe200000006ff */
[----:B------:R-:W0:Y:S02]  /*73a0*/  @!P2 LDC R18, c[0x0][0x640] ;  /* 0x00019000ff12ab82 */ /* 0x000e240000000800 */
[----:B------:R-:W-:-:S04]  /*73b0*/  IMAD R20, R10, 0x8, R21 ;  /* 0x000000080a147824 */ /* 0x000fc800078e0215 */
[----:B------:R-:W1:Y:S02]  /*73c0*/  SYNCS.PHASECHK.TRANS64.TRYWAIT P1, [R20+URZ+0x58], R11 ;  /* 0x0000580b140075a7 */ /* 0x000e64000802017f */
[----:B-1----:R-:W-:Y:S05]  /*73d0*/  @!P1 BRA `(.L_x_163) ;  /* 0x0000001000d09947 */ /* 0x002fea0003800000 */
.L_x_192:
[----:B-1----:R-:W-:Y:S01]  /*73e0*/  PRMT R11, R14, 0x9910, RZ ;  /* 0x000099100e0b7816 */ /* 0x002fe200000000ff */
[----:B0-----:R0:W-:Y:S03]  /*73f0*/  @!P2 SYNCS.ARRIVE.TRANS64 RZ, [R20+URZ], R18 ;  /* 0x0000001214ffa9a7 */ /* 0x0011e6000800003f */
[----:B------:R-:W-:-:S13]  /*7400*/  ISETP.NE.AND P1, PT, R11, 0x2, PT ;  /* 0x000000020b00780c */ /* 0x000fda0003f25270 */
[----:B0-----:R-:W-:Y:S05]  /*7410*/  @P1 BRA `(.L_x_164) ;  /* 0x0000000000041947 */ /* 0x001fea0003800000 */
[----:B------:R-:W-:Y:S01]  /*7420*/  BPT.TRAP 0x1 ;  /* 0x000000040000795c */ /* 0x000fe20000300000 */
.L_x_164:
[----:B------:R-:W-:Y:S05]  /*7430*/  @P0 BRA `(.L_x_165) ;  /* 0x0000000000040947 */ /* 0x000fea0003800000 */
[----:B------:R-:W-:Y:S01]  /*7440*/  BPT.TRAP 0x1 ;  /* 0x000000040000795c */ /* 0x000fe20000300000 */
.L_x_165:
[C---:B------:R-:W-:Y:S01]  /*7450*/  IMAD R11, R10.reuse, 0x800, R16 ;  /* 0x000008000a0b7824 */ /* 0x040fe200078e0210 */
[----:B------:R-:W-:Y:S01]  /*7460*/  R2UR UR13, R21 ;  /* 0x00000000150d72ca */ /* 0x000fe200000e0000 */
[--C-:B------:R-:W-:Y:S01]  /*7470*/  IMAD R18, R10, 0x4000, R21.reuse ;  /* 0x000040000a127824 */ /* 0x100fe200078e0215 */
[----:B------:R-:W-:Y:S01]  /*7480*/  R2UR UR25, R20 ;  /* 0x00000000141972ca */ /* 0x000fe200000e0000 */
[----:B------:R-:W-:Y:S01]  /*7490*/  IMAD R11, R11, 0x2, R21 ;  /* 0x000000020b0b7824 */ /* 0x000fe200078e0215 */
[----:B------:R-:W-:Y:S01]  /*74a0*/  R2UR UR28, R4 ;  /* 0x00000000041c72ca */ /* 0x000fe200000e0000 */
[----:B------:R-:W-:Y:S01]  /*74b0*/  VIADD R24, R24, 0xffffffff ;  /* 0xffffffff18187836 */ /* 0x000fe20000000000 */
[----:B------:R-:W-:Y:S01]  /*74c0*/  R2UR UR16, R18 ;  /* 0x00000000121072ca */ /* 0x000fe200000e0000 */
[----:B------:R-:W-:Y:S01]  /*74d0*/  UIADD3 UR14, UP0, UR30, 0xf0, URZ ;  /* 0x000000f01e0e7890 */ /* 0x000fe2000ff1e03f */
[----:B------:R-:W-:Y:S01]  /*74e0*/  R2UR UR24, R11 ;  /* 0x000000000b1872ca */ /* 0x000fe200000e0000 */
[----:B------:R-:W-:Y:S01]  /*74f0*/  IMAD R11, R10, 0x200, R17 ;  /* 0x000002000a0b7824 */ /* 0x000fe200078e0211 */
[----:B------:R-:W-:Y:S01]  /*7500*/  R2UR UR26, R23 ;  /* 0x00000000171a72ca */ /* 0x000fe200000e0000 */
[----:B------:R-:W-:Y:S01]  /*7510*/  UIADD3 UR32, UP1, UR30, 0x1f0, URZ ;  /* 0x000001f01e207890 */ /* 0x000fe2000ff3e03f */
[----:B------:R-:W-:Y:S01]  /*7520*/  R2UR UR27, R26 ;  /* 0x000000001a1b72ca */ /* 0x000fe200000e0000 */
[----:B------:R-:W-:Y:S01]  /*7530*/  UIADD3 UR34, UP2, UR30, 0x2f0, URZ ;  /* 0x000002f01e227890 */ /* 0x000fe2000ff5e03f */
[----:B------:R-:W-:Y:S01]  /*7540*/  R2UR UR8, R11 ;  /* 0x000000000b0872ca */ /* 0x000fe200000e0000 */
[----:B------:R-:W-:Y:S01]  /*7550*/  UIADD3.X UR15, URZ, UR31, URZ, UP0, !UPT ;  /* 0x0000001f3f0f7290 */ /* 0x000fe200087fe43f */
[----:B------:R-:W-:Y:S01]  /*7560*/  R2UR UR11, R6 ;  /* 0x00000000060b72ca */ /* 0x000fe200000e0000 */
[----:B------:R-:W-:Y:S01]  /*7570*/  UIADD3.X UR33, URZ, UR31, URZ, UP1, !UPT ;  /* 0x0000001f3f217290 */ /* 0x000fe20008ffe43f */
[----:B------:R-:W-:Y:S01]  /*7580*/  R2UR UR12, R25 ;  /* 0x00000000190c72ca */ /* 0x000fe200000e0000 */
[----:B------:R-:W-:Y:S01]  /*7590*/  VIADD R10, R10, 0x1 ;  /* 0x000000010a0a7836 */ /* 0x000fe20000000000 */
[----:B------:R-:W-:Y:S01]  /*75a0*/  R2UR UR18, R22 ;  /* 0x00000000161272ca */ /* 0x000fe200000e0000 */
[----:B------:R-:W-:Y:S01]  /*75b0*/  UIADD3 UR24, UR24, 0x180, URZ ;  /* 0x0000018018187890 */ /* 0x000fe2000fffe03f */
[----:B------:R-:W-:Y:S01]  /*75c0*/  R2UR UR19, R19 ;  /* 0x00000000131372ca */ /* 0x000fe200000e0000 */
[----:B------:R-:W-:Y:S01]  /*75d0*/  UIADD3.X UR35, URZ, UR31, URZ, UP2, !UPT ;  /* 0x0000001f3f237290 */ /* 0x000fe200097fe43f */
[----:B------:R-:W-:Y:S01]  /*75e0*/  ISETP.GT.AND P3, PT, R24, 0x1, PT ;  /* 0x000000011800780c */ /* 0x000fe20003f64270 */
[----:B------:R-:W-:Y:S01]  /*75f0*/  UIADD3 UR16, UR16, 0xb180, URZ ;  /* 0x0000b18010107890 */ /* 0x000fe2000fffe03f */
[C---:B------:R-:W-:Y:S01]  /*7600*/  ISETP.NE.AND P1, PT, R10.reuse, 0xb, PT ;  /* 0x0000000b0a00780c */ /* 0x040fe20003f25270 */
[----:B------:R-:W-:Y:S01]  /*7610*/  UIADD3 UR8, UR13, 0x37180, UR8 ;  /* 0x000371800d087890 */ /* 0x000fe2000fffe008 */
[----:B------:R-:W-:Y:S01]  /*7620*/  VIADD R25, R25, 0x1 ;  /* 0x0000000119197836 */ /* 0x000fe20000000000 */
[----:B------:R-:W-:Y:S01]  /*7630*/  UMOV UR21, 0x30000 ;  /* 0x0003000000157882 */ /* 0x000fe20000000000 */
[----:B------:R-:W-:Y:S01]  /*7640*/  UMOV UR22, 0x0 ;  /* 0x0000000000167882 */ /* 0x000fe20000000000 */
[----:B------:R-:W-:Y:S01]  /*7650*/  UMOV UR23, 0x10000000 ;  /* 0x1000000000177882 */ /* 0x000fe20000000000 */
[----:B------:R-:W-:Y:S01]  /*7660*/  UMOV UR9, UR25 ;  /* 0x0000001900097c82 */ /* 0x000fe20008000000 */
[----:B------:R-:W-:Y:S01]  /*7670*/  UMOV UR13, UR28 ;  /* 0x0000001c000d7c82 */ /* 0x000fe20008000000 */
[----:B------:R-:W-:Y:S01]  /*7680*/  UMOV UR17, UR25 ;  /* 0x0000001900117c82 */ /* 0x000fe20008000000 */
[----:B------:R0:W-:Y:S01]  /*7690*/  UTMALDG.3D.MULTICAST [UR24], [UR14], UR21, desc[UR22] ;  /* 0x000016180e0073b4 */ /* 0x0001e20008011815 */
[----:B------:R-:W-:Y:S01]  /*76a0*/  UMOV UR20, UR28 ;  /* 0x0000001c00147c82 */ /* 0x000fe20008000000 */
[----:B------:R-:W-:Y:S01]  /*76b0*/  SEL R18, RZ, 0x1, P1 ;  /* 0x00000001ff127807 */ /* 0x000fe20000800000 */
[----:B------:R-:W-:Y:S01]  /*76c0*/  VIADD R23, R23, 0x20 ;  /* 0x0000002017177836 */ /* 0x000fe20000000000 */
[----:B------:R-:W-:Y:S01]  /*76d0*/  SEL R10, R10, RZ, P1 ;  /* 0x000000ff0a0a7207 */ /* 0x000fe20000800000 */
[----:B------:R-:W-:Y:S01]  /*76e0*/  VIADD R22, R22, 0x40 ;  /* 0x0000004016167836 */ /* 0x000fe20000000000 */
[----:B------:R-:W-:Y:S01]  /*76f0*/  LOP3.LUT R5, R5, R18, RZ, 0x3c, !PT ;  /* 0x0000001205057212 */ /* 0x000fe200078e3cff */
[----:B------:R0:W-:Y:S01]  /*7700*/  UTMALDG.4D.MULTICAST [UR8], [UR32], UR21, desc[UR22] ;  /* 0x00001608200073b4 */ /* 0x0001e20008019815 */
[----:B------:R0:W-:Y:S02]  /*7710*/  UTMALDG.3D [UR16], [UR34], desc[UR22] ;  /* 0x00001610220075b4 */ /* 0x0001e40008011000 */
[----:B0-----:R-:W-:Y:S05]  /*7720*/  @P3 BRA `(.L_x_166) ;  /* 0xfffffffc000c3947 */ /* 0x001fea000383ffff */
.L_x_162:
[----:B------:R-:W-:Y:S05]  /*7730*/  BSYNC B1 ;  /* 0x0000000000017941 */ /* 0x000fea0003800000 */
.L_x_161:
[----:B------:R-:W-:Y:S01]  /*7740*/  LOP3.LUT P5, RZ, R15, 0xff, RZ, 0xc0, !PT ;  /* 0x000000ff0fff7812 */ /* 0x000fe200078ac0ff */
[----:B------:R-:W-:Y:S01]  /*7750*/  VIADD R6, R13, UR6 ;  /* 0x000000060d067c36 */ /* 0x000fe20008000000 */
[----:B------:R-:W-:Y:S01]  /*7760*/  ULDC.64 UR8, c[0x0][0x750] ;  /* 0x0001d40000087ab9 */ /* 0x000fe20000000a00 */
[----:B------:R-:W-:Y:S01]  /*7770*/  IMAD.U32 R11, RZ, RZ, UR6 ;  /* 0x00000006ff0b7e24 */ /* 0x000fe2000f8e00ff */
[----:B------:R-:W-:Y:S01]  /*7780*/  UISETP.GE.U32.AND UP0, UPT, UR6, 0xb, UPT ;  /* 0x0000000b0600788c */ /* 0x000fe2000bf06070 */
[----:B------:R-:W-:Y:S01]  /*7790*/  BSSY B1, `(.L_x_167) ;  /* 0x000006c000017945 */ /* 0x000fe20003800000 */
[----:B------:R-:W-:Y:S02]  /*77a0*/  ISETP.GT.U32.AND P1, PT, R6, 0xa, PT ;  /* 0x0000000a0600780c */ /* 0x000fe40003f24070 */
[----:B------:R-:W-:Y:S02]  /*77b0*/  PRMT R15, RZ, 0x7610, R15 ;  /* 0x00007610ff0f7816 */ /* 0x000fe4000000000f */
[----:B------:R-:W-:-:S02]  /*77c0*/  ISETP.LT.U32.AND P1, PT, R11, 0xb, P1 ;  /* 0x0000000b0b00780c */ /* 0x000fc40000f21070 */
[----:B------:R-:W-:Y:S01]  /*77d0*/  PLOP3.LUT P3, PT, PT, PT, UP0, 0x80, 0x0 ;  /* 0x000000000000781c */ /* 0x000fe20003f6f008 */
[----:B------:R-:W0:Y:S01]  /*77e0*/  @P5 S2R R5, SR_CgaCtaId ;  /* 0x0000000000055919 */ /* 0x000e220000008800 */
[----:B------:R-:W-:-:S04]  /*77f0*/  @P5 MOV R4, 0x400 ;  /* 0x0000040000045802 */ /* 0x000fc80000000f00 */
[----:B0-----:R-:W-:Y:S01]  /*7800*/  @P5 LEA R10, R5, R4, 0x18 ;  /* 0x00000004050a5211 */ /* 0x001fe200078ec0ff */
[----:B------:R-:W-:-:S03]  /*7810*/  IMAD.WIDE.U32 R4, R6, -0x45d1745d, RZ ;  /* 0xba2e8ba306047825 */ /* 0x000fc600078e00ff */
[----:B------:R0:W-:Y:S01]  /*7820*/  @P5 SYNCS.ARRIVE.TRANS64.A1T0 RZ, [R10+URZ+0xe8], RZ ;  /* 0x0000e8ff0aff59a7 */ /* 0x0001e2000810003f */
[----:B------:R-:W-:Y:S01]  /*7830*/  IADD3 R2, P5, R2, R8, RZ ;  /* 0x0000000802027210 */ /* 0x000fe20007fbe0ff */
[----:B------:R-:W-:Y:S01]  /*7840*/  IMAD.MOV.U32 R4, RZ, RZ, -0x1 ;  /* 0xffffffffff047424 */ /* 0x000fe200078e00ff */
[----:B------:R-:W-:Y:S02]  /*7850*/  SHF.R.U32.HI R11, RZ, 0x3, R5 ;  /* 0x00000003ff0b7819 */ /* 0x000fe40000011605 */
[----:B------:R-:W-:Y:S01]  /*7860*/  SEL R5, RZ, 0x1, !P1 ;  /* 0x00000001ff057807 */ /* 0x000fe20004800000 */
[----:B------:R-:W-:Y:S01]  /*7870*/  IMAD.X R3, R3, 0x1, R0, P5 ;  /* 0x0000000103037824 */ /* 0x000fe200028e0600 */
[----:B------:R-:W-:Y:S01]  /*7880*/  ISETP.GE.U32.AND P1, PT, R2, UR8, PT ;  /* 0x0000000802007c0c */ /* 0x000fe2000bf26070 */
[----:B------:R-:W-:Y:S01]  /*7890*/  IMAD R13, R11, -0xb, R6 ;  /* 0xfffffff50b0d7824 */ /* 0x000fe200078e0206 */
[----:B------:R-:W-:Y:S01]  /*78a0*/  LOP3.LUT R12, R12, R5, RZ, 0x3c, !PT ;  /* 0x000000050c0c7212 */ /* 0x000fe200078e3cff */
[----:B------:R-:W-:Y:S01]  /*78b0*/  IMAD.MOV.U32 R6, RZ, RZ, -0x1 ;  /* 0xffffffffff067424 */ /* 0x000fe200078e00ff */
[----:B------:R-:W-:Y:S01]  /*78c0*/  ISETP.GE.U32.AND.EX P1, PT, R3, UR9, PT, P1 ;  /* 0x0000000903007c0c */ /* 0x000fe2000bf26110 */
[----:B------:R-:W-:Y:S01]  /*78d0*/  IMAD.MOV.U32 R5, RZ, RZ, -0x1 ;  /* 0xffffffffff057424 */ /* 0x000fe200078e00ff */
[----:B------:R-:W-:-:S02]  /*78e0*/  @P3 LOP3.LUT R12, R12, 0x1, R11, 0x78, !PT ;  /* 0x000000010c0c3812 */ /* 0x000fc400078e780b */
[----:B0-----:R-:W-:-:S09]  /*78f0*/  PRMT R10, RZ, 0x7610, R10 ;  /* 0x00007610ff0a7816 */ /* 0x001fd2000000000a */
[----:B------:R-:W-:Y:S05]  /*7900*/  @P1 BRA `(.L_x_168) ;  /* 0x0000000400501947 */ /* 0x000fea0003800000 */
[----:B------:R-:W0:Y:S01]  /*7910*/  S2R R6, SR_CTAID.X ;  /* 0x0000000000067919 */ /* 0x000e220000002500 */
[----:B------:R-:W-:Y:S01]  /*7920*/  ULDC.64 UR8, c[0x0][0x728] ;  /* 0x0001ca0000087ab9 */ /* 0x000fe20000000a00 */
[----:B------:R-:W-:Y:S01]  /*7930*/  ULDC UR12, c[0x0][0x730] ;  /* 0x0001cc00000c7ab9 */ /* 0x000fe20000000800 */
[----:B------:R-:W-:Y:S01]  /*7940*/  ISETP.NE.U32.AND P1, PT, RZ, UR8, PT ;  /* 0x00000008ff007c0c */ /* 0x000fe2000bf25070 */
[----:B------:R-:W1:Y:S01]  /*7950*/  S2R R19, SR_CTAID.Y ;  /* 0x0000000000137919 */ /* 0x000e620000002600 */
[----:B------:R-:W-:Y:S01]  /*7960*/  ULDC UR13, c[0x0][0x150] ;  /* 0x00005400000d7ab9 */ /* 0x000fe20000000800 */
[----:B------:R-:W-:Y:S01]  /*7970*/  IMAD.MOV.U32 R4, RZ, RZ, R2 ;  /* 0x000000ffff047224 */ /* 0x000fe200078e0002 */
[----:B------:R-:W-:Y:S01]  /*7980*/  ISETP.NE.AND.EX P1, PT, RZ, UR9, PT, P1 ;  /* 0x00000009ff007c0c */ /* 0x000fe2000bf25310 */
[----:B------:R-:W-:Y:S01]  /*7990*/  IMAD.MOV.U32 R5, RZ, RZ, R3 ;  /* 0x000000ffff057224 */ /* 0x000fe200078e0003 */
[----:B0-----:R-:W-:-:S11]  /*79a0*/  I2FP.F32.U32 R20, R6 ;  /* 0x0000000600147245 */ /* 0x001fd60000201000 */
[----:B------:R-:W-:Y:S05]  /*79b0*/  @!P1 BRA `(.L_x_169) ;  /* 0x0000000000289947 */ /* 0x000fea0003800000 */
[----:B------:R-:W-:Y:S02]  /*79c0*/  ULDC UR11, c[0x0][0x734] ;  /* 0x0001cd00000b7ab9 */ /* 0x000fe40000000800 */
[----:B------:R-:W-:-:S05]  /*79d0*/  IADD3 R5, P1, R2, UR11, RZ ;  /* 0x0000000b02057c10 */ /* 0x000fca000ff3e0ff */
[----:B------:R-:W-:-:S04]  /*79e0*/  IMAD.X R21, RZ, RZ, R3, P1 ;  /* 0x000000ffff157224 */ /* 0x000fc800008e0603 */
[----:B------:R-:W-:-:S04]  /*79f0*/  IMAD.WIDE.U32 R10, R21, UR8, RZ ;  /* 0x00000008150a7c25 */ /* 0x000fc8000f8e00ff */
[----:B------:R-:W-:-:S04]  /*7a00*/  IMAD.WIDE.U32 R10, P1, R5, UR9, R10 ;  /* 0x00000009050a7c25 */ /* 0x000fc8000f82000a */
[----:B------:R-:W-:-:S04]  /*7a10*/  IMAD.WIDE.U32 R4, R5, UR8, RZ ;  /* 0x0000000805047c25 */ /* 0x000fc8000f8e00ff */
[----:B------:R-:W-:Y:S01]  /*7a20*/  IMAD.MOV.U32 R4, RZ, RZ, R11 ;  /* 0x000000ffff047224 */ /* 0x000fe200078e000b */
[----:B------:R-:W-:Y:S01]  /*7a30*/  IADD3 RZ, P3, R5, R10, RZ ;  /* 0x0000000a05ff7210 */ /* 0x000fe20007f7e0ff */
[----:B------:R-:W-:-:S04]  /*7a40*/  IMAD.X R5, RZ, RZ, RZ, P1 ;  /* 0x000000ffff057224 */ /* 0x000fc800008e06ff */
[----:B------:R-:W-:-:S08]  /*7a50*/  IMAD.WIDE.U32.X R4, R21, UR9, R4, P3 ;  /* 0x0000000915047c25 */ /* 0x000fd000098e0404 */
.L_x_169:
[--C-:B------:R-:W-:Y:S01]  /*7a60*/  SHF.R.U64 R18, R4, UR12, R5.reuse ;  /* 0x0000000c04127c19 */ /* 0x100fe20008001205 */
[----:B------:R-:W-:Y:S01]  /*7a70*/  FMUL R20, R20, UR13 ;  /* 0x0000000d14147c20 */ /* 0x000fe20008400000 */
[----:B------:R-:W0:Y:S01]  /*7a80*/  LDC R21, c[0x0][0x144] ;  /* 0x00005100ff157b82 */ /* 0x000e220000000800 */
[----:B-1----:R-:W-:Y:S01]  /*7a90*/  I2FP.F32.U32 R10, R19 ;  /* 0x00000013000a7245 */ /* 0x002fe20000201000 */
[----:B------:R-:W-:Y:S01]  /*7aa0*/  ULDC UR11, c[0x0][0x154] ;  /* 0x00005500000b7ab9 */ /* 0x000fe20000000800 */
[----:B------:R-:W-:Y:S01]  /*7ab0*/  SHF.R.U32.HI R4, RZ, UR12, R5 ;  /* 0x0000000cff047c19 */ /* 0x000fe20008011605 */
[----:B------:R-:W-:Y:S01]  /*7ac0*/  ULDC.64 UR8, c[0x0][0x720] ;  /* 0x0001c80000087ab9 */ /* 0x000fe20000000a00 */
[----:B------:R-:W-:Y:S01]  /*7ad0*/  IADD3 R5, P1, RZ, -R18, RZ ;  /* 0x80000012ff057210 */ /* 0x000fe20007f3e0ff */
[----:B------:R-:W1:Y:S01]  /*7ae0*/  F2I.U32.TRUNC.NTZ R20, R20 ;  /* 0x0000001400147305 */ /* 0x000e62000020f000 */
[----:B------:R-:W-:Y:S01]  /*7af0*/  FMUL R10, R10, UR11 ;  /* 0x0000000b0a0a7c20 */ /* 0x000fe20008400000 */
[----:B------:R-:W2:Y:S01]  /*7b00*/  LDC R22, c[0x0][0x148] ;  /* 0x00005200ff167b82 */ /* 0x000ea20000000800 */
[----:B------:R-:W-:Y:S01]  /*7b10*/  ULDC.64 UR12, c[0x0][0x740] ;  /* 0x0001d000000c7ab9 */ /* 0x000fe20000000a00 */
[----:B------:R-:W-:Y:S01]  /*7b20*/  IMAD.X R4, RZ, RZ, ~R4, P1 ;  /* 0x000000ffff047224 */ /* 0x000fe200008e0e04 */
[----:B------:R-:W-:-:S03]  /*7b30*/  ISETP.NE.U32.AND P1, PT, RZ, UR12, PT ;  /* 0x0000000cff007c0c */ /* 0x000fc6000bf25070 */
[----:B------:R-:W-:Y:S01]  /*7b40*/  IMAD R4, R4, UR8, RZ ;  /* 0x0000000804047c24 */ /* 0x000fe2000f8e02ff */
[----:B------:R-:W3:Y:S01]  /*7b50*/  F2I.U32.TRUNC.NTZ R10, R10 ;  /* 0x0000000a000a7305 */ /* 0x000ee2000020f000 */
[----:B------:R-:W-:Y:S02]  /*7b60*/  ISETP.NE.AND.EX P1, PT, RZ, UR13, PT, P1 ;  /* 0x0000000dff007c0c */ /* 0x000fe4000bf25310 */
[C---:B------:R-:W-:Y:S02]  /*7b70*/  IMAD R11, R5.reuse, UR9, R4 ;  /* 0x00000009050b7c24 */ /* 0x040fe4000f8e0204 */
[----:B------:R-:W-:Y:S01]  /*7b80*/  IMAD.WIDE.U32 R4, R5, UR8, R2 ;  /* 0x0000000805047c25 */ /* 0x000fe2000f8e0002 */
[----:B------:R-:W-:-:S03]  /*7b90*/  ULDC UR8, c[0x0][0x718] ;  /* 0x0001c60000087ab9 */ /* 0x000fc60000000800 */
[----:B-1----:R-:W-:Y:S02]  /*7ba0*/  IMAD.MOV R20, RZ, RZ, -R20 ;  /* 0x000000ffff147224 */ /* 0x002fe400078e0a14 */
[----:B------:R-:W-:Y:S02]  /*7bb0*/  IMAD.IADD R5, R5, 0x1, R11 ;  /* 0x0000000105057824 */ /* 0x000fe400078e020b */
[----:B0-----:R-:W-:-:S03]  /*7bc0*/  IMAD R6, R21, R20, R6 ;  /* 0x0000001415067224 */ /* 0x001fc600078e0206 */
[--C-:B------:R-:W-:Y:S01]  /*7bd0*/  SHF.R.U64 R20, R4, UR8, R5.reuse ;  /* 0x0000000804147c19 */ /* 0x100fe20008001205 */
[----:B---3--:R-:W-:Y:S01]  /*7be0*/  IMAD.MOV R4, RZ, RZ, -R10 ;  /* 0x000000ffff047224 */ /* 0x008fe200078e0a0a */
[----:B------:R-:W-:Y:S01]  /*7bf0*/  SHF.R.U32.HI R5, RZ, UR8, R5 ;  /* 0x00000008ff057c19 */ /* 0x000fe20008011605 */
[----:B------:R-:W-:Y:S02]  /*7c00*/  ULDC UR8, c[0x0][0x708] ;  /* 0x0001c20000087ab9 */ /* 0x000fe40000000800 */
[----:B--2---:R-:W-:Y:S01]  /*7c10*/  @P4 IMAD R6, R22, R4, R19 ;  /* 0x0000000416064224 */ /* 0x004fe200078e0213 */
[--C-:B------:R-:W-:Y:S02]  /*7c20*/  SHF.R.U64 R22, R20, UR8, R5.reuse ;  /* 0x0000000814167c19 */ /* 0x100fe40008001205 */
[----:B------:R-:W-:Y:S01]  /*7c30*/  SHF.R.U32.HI R5, RZ, UR8, R5 ;  /* 0x00000008ff057c19 */ /* 0x000fe20008011605 */
[----:B------:R-:W-:-:S03]  /*7c40*/  ULDC UR8, c[0x0][0x758] ;  /* 0x0001d60000087ab9 */ /* 0x000fc60000000800 */
[--C-:B------:R-:W-:Y:S02]  /*7c50*/  SHF.R.U64 R19, R22, UR8, R5.reuse ;  /* 0x0000000816137c19 */ /* 0x100fe40008001205 */
[----:B------:R-:W-:-:S03]  /*7c60*/  SHF.R.U32.HI R21, RZ, UR8, R5 ;  /* 0x00000008ff157c19 */ /* 0x000fc60008011605 */
[----:B------:R-:W-:Y:S02]  /*7c70*/  IMAD.MOV.U32 R10, RZ, RZ, R19 ;  /* 0x000000ffff0a7224 */ /* 0x000fe400078e0013 */
[----:B------:R-:W-:Y:S01]  /*7c80*/  IMAD.MOV.U32 R5, RZ, RZ, R21 ;  /* 0x000000ffff057224 */ /* 0x000fe200078e0015 */
[----:B------:R-:W-:Y:S06]  /*7c90*/  @!P1 BRA `(.L_x_170) ;  /* 0x00000000002c9947 */ /* 0x000fec0003800000 */
        /* <DEDUP_REMOVED lines=9> */
[----:B------:R-:W-:-:S04]  /*7d30*/  IMAD.WIDE.U32.X R4, R21, UR13, R4, P3 ;  /* 0x0000000d15047c25 */ /* 0x000fc800098e0404 */
[----:B------:R-:W-:-:S07]  /*7d40*/  IMAD.MOV.U32 R10, RZ, RZ, R4 ;  /* 0x000000ffff0a7224 */ /* 0x000fce00078e0004 */
.L_x_170:
[----:B------:R-:W-:Y:S01]  /*7d50*/  ULDC UR8, c[0x0][0x748] ;  /* 0x0001d20000087ab9 */ /* 0x000fe20000000800 */
[----:B------:R-:W-:Y:S01]  /*7d60*/  LOP3.LUT R4, R22, UR7, RZ, 0xc0, !PT ;  /* 0x0000000716047c12 */ /* 0x000fe2000f8ec0ff */
[----:B------:R-:W-:Y:S01]  /*7d70*/  ULDC UR9, c[0x0][0x710] ;  /* 0x0001c40000097ab9 */ /* 0x000fe20000000800 */
[----:B------:R-:W-:Y:S01]  /*7d80*/  SHF.R.U64 R5, R10, UR8, R5 ;  /* 0x000000080a057c19 */ /* 0x000fe20008001205 */
[----:B------:R-:W-:Y:S01]  /*7d90*/  ULDC UR8, c[0x0][0x738] ;  /* 0x0001ce0000087ab9 */ /* 0x000fe20000000800 */
[----:B------:R-:W-:-:S03]  /*7da0*/  LOP3.LUT R20, R20, UR4, RZ, 0xc0, !PT ;  /* 0x0000000414147c12 */ /* 0x000fc6000f8ec0ff */
[----:B------:R-:W-:Y:S02]  /*7db0*/  IMAD.MOV R10, RZ, RZ, -R5 ;  /* 0x000000ffff0a7224 */ /* 0x000fe400078e0a05 */
[----:B------:R-:W-:Y:S02]  /*7dc0*/  IMAD R5, R5, UR5, R4 ;  /* 0x0000000505057c24 */ /* 0x000fe4000f8e0204 */
[----:B------:R-:W-:Y:S01]  /*7dd0*/  IMAD R19, R10, UR8, R19 ;  /* 0x000000080a137c24 */ /* 0x000fe2000f8e0213 */
[----:B------:R-:W-:Y:S01]  /*7de0*/  ULDC UR8, c[0x0][0x700] ;  /* 0x0001c00000087ab9 */ /* 0x000fe20000000800 */
[----:B------:R-:W-:Y:S02]  /*7df0*/  IMAD R6, R5, UR9, R6 ;  /* 0x0000000905067c24 */ /* 0x000fe4000f8e0206 */
[----:B------:R-:W-:Y:S02]  /*7e00*/  IMAD R19, R19, UR8, R20 ;  /* 0x0000000813137c24 */ /* 0x000fe4000f8e0214 */
[----:B------:R-:W-:-:S02]  /*7e10*/  IMAD.MOV.U32 R10, RZ, RZ, 0x1 ;  /* 0x00000001ff0a7424 */ /* 0x000fc400078e00ff */
[----:B------:R-:W-:Y:S01]  /*7e20*/  IMAD.MOV.U32 R4, RZ, RZ, R18 ;  /* 0x000000ffff047224 */ /* 0x000fe200078e0012 */
[----:B------:R-:W-:Y:S02]  /*7e30*/  SEL R5, R19, R6, !P4 ;  /* 0x0000000613057207 */ /* 0x000fe40006000000 */
[----:B------:R-:W-:-:S07]  /*7e40*/  SEL R6, R6, R19, !P4 ;  /* 0x0000001306067207 */ /* 0x000fce0006000000 */
.L_x_168:
[----:B------:R-:W-:Y:S05]  /*7e50*/  BSYNC B1 ;  /* 0x0000000000017941 */ /* 0x000fea0003800000 */
.L_x_167:
[----:B------:R-:W-:-:S13]  /*7e60*/  LOP3.LUT P1, RZ, R10, 0xff, RZ, 0xc0, !PT ;  /* 0x000000ff0aff7812 */ /* 0x000fda000782c0ff */
[----:B------:R-:W-:Y:S05]  /*7e70*/  @P1 BRA `(.L_x_171) ;  /* 0xfffffff400001947 */ /* 0x000fea000383ffff */
[----:B------:R-:W-:Y:S05]  /*7e80*/  BSYNC B0 ;  /* 0x0000000000007941 */ /* 0x000fea0003800000 */
.L_x_159:
[----:B------:R-:W-:-:S03]  /*7e90*/  UMOV UR8, 0xffffffff ;  /* 0xffffffff00087882 */ /* 0x000fc60000000000 */
[----:B------:R-:W-:Y:S05]  /*7ea0*/  BRA.DIV UR8, `(.L_x_172) ;  /* 0x0000000a08307947 */ /* 0x000fea000b800000 */
[----:B------:R-:W-:-:S13]  /*7eb0*/  ELECT P0, URZ, PT ;  /* 0x00000000003f782f */ /* 0x000fda0003800000 */
.L_x_195:
[----:B------:R-:W-:Y:S04]  /*7ec0*/  BSSY B0, `(.L_x_173) ;  /* 0x000006a000007945 */ /* 0x000fe80003800000 */
[----:B------:R-:W-:Y:S05]  /*7ed0*/  @!P0 BRA `(.L_x_174) ;  /* 0x0000000400a08947 */ /* 0x000fea0003800000 */
[----:B------:R-:W-:-:S04]  /*7ee0*/  LOP3.LUT R7, R7, 0x2, RZ, 0xfc, !PT ;  /* 0x0000000207077812 */ /* 0x000fc800078efcff */
[----:B------:R-:W-:-:S13]  /*7ef0*/  ISETP.NE.AND P0, PT, R7, 0x3, PT ;  /* 0x000000030700780c */ /* 0x000fda0003f05270 */
[----:B------:R-:W-:Y:S05]  /*7f00*/  @!P0 BRA `(.L_x_175) ;  /* 0x0000000000048947 */ /* 0x000fea0003800000 */
[----:B------:R-:W-:Y:S01]  /*7f10*/  BPT.TRAP 0x1 ;  /* 0x000000040000795c */ /* 0x000fe20000300000 */
.L_x_175:
[----:B------:R-:W0:Y:S01]  /*7f20*/  S2R R3, SR_CgaCtaId ;  /* 0x0000000000037919 */ /* 0x000e220000008800 */
[----:B------:R-:W-:Y:S02]  /*7f30*/  MOV R0, 0x400 ;  /* 0x0000040000007802 */ /* 0x000fe40000000f00 */
[----:B------:R-:W-:Y:S02]  /*7f40*/  SHF.L.U32 R2, R12, 0x1f, RZ ;  /* 0x0000001f0c027819 */ /* 0x000fe400000006ff */
[----:B0-----:R-:W-:-:S05]  /*7f50*/  LEA R0, R3, R0, 0x18 ;  /* 0x0000000003007211 */ /* 0x001fca00078ec0ff */
[----:B------:R-:W-:-:S04]  /*7f60*/  VIADD R0, R0, 0x58 ;  /* 0x0000005800007836 */ /* 0x000fc80000000000 */
[C---:B------:R-:W-:Y:S02]  /*7f70*/  IMAD R5, R13.reuse, 0x8, R0 ;  /* 0x000000080d057824 */ /* 0x040fe400078e0200 */
[----:B------:R-:W-:Y:S02]  /*7f80*/  VIADD R13, R13, 0x1 ;  /* 0x000000010d0d7836 */ /* 0x000fe40000000000 */
[----:B------:R-:W0:Y:S03]  /*7f90*/  SYNCS.PHASECHK.TRANS64.TRYWAIT P0, [R5+URZ], R2 ;  /* 0x00000002050075a7 */ /* 0x000e26000800017f */
[----:B------:R-:W-:-:S04]  /*7fa0*/  ISETP.NE.AND P1, PT, R13, 0xb, PT ;  /* 0x0000000b0d00780c */ /* 0x000fc80003f25270 */
[----:B------:R-:W-:Y:S02]  /*7fb0*/  SEL R3, RZ, 0x1, P1 ;  /* 0x00000001ff037807 */ /* 0x000fe40000800000 */
[----:B------:R-:W-:Y:S02]  /*7fc0*/  SEL R13, R13, RZ, P1 ;  /* 0x000000ff0d0d7207 */ /* 0x000fe40000800000 */
[----:B------:R-:W-:-:S03]  /*7fd0*/  LOP3.LUT R12, R12, R3, RZ, 0x3c, !PT ;  /* 0x000000030c0c7212 */ /* 0x000fc600078e3cff */
[----:B------:R-:W-:Y:S01]  /*7fe0*/  IMAD R7, R13, 0x8, R0 ;  /* 0x000000080d077824 */ /* 0x000fe200078e0200 */
[----:B------:R-:W-:Y:S01]  /*7ff0*/  SHF.L.U32 R4, R12, 0x1f, RZ ;  /* 0x0000001f0c047819 */ /* 0x000fe200000006ff */
[----:B0-----:R-:W-:Y:S06]  /*8000*/  @!P0 BRA `(.L_x_176) ;  /* 0x0000000400fc8947 */ /* 0x001fec0003800000 */
.L_x_196:
[----:B------:R-:W1:Y:S01]  /*8010*/  SYNCS.PHASECHK.TRANS64.TRYWAIT P0, [R7+URZ], R4 ;  /* 0x00000004070075a7 */ /* 0x000e62000800017f */
[----:B0-----:R-:W-:-:S05]  /*8020*/  VIADD R2, R13, 0x1 ;  /* 0x000000010d027836 */ /* 0x001fca0000000000 */
[----:B------:R-:W-:-:S04]  /*8030*/  ISETP.NE.AND P1, PT, R2, 0xb, PT ;  /* 0x0000000b0200780c */ /* 0x000fc80003f25270 */
[----:B------:R-:W-:Y:S02]  /*8040*/  SEL R3, RZ, 0x1, P1 ;  /* 0x00000001ff037807 */ /* 0x000fe40000800000 */
[----:B------:R-:W-:Y:S02]  /*8050*/  SEL R9, R2, RZ, P1 ;  /* 0x000000ff02097207 */ /* 0x000fe40000800000 */
[----:B------:R-:W-:-:S03]  /*8060*/  LOP3.LUT R12, R12, R3, RZ, 0x3c, !PT ;  /* 0x000000030c0c7212 */ /* 0x000fc600078e3cff */
[----:B------:R-:W-:Y:S01]  /*8070*/  IMAD R6, R9, 0x8, R0 ;  /* 0x0000000809067824 */ /* 0x000fe200078e0200 */
[----:B------:R-:W-:Y:S01]  /*8080*/  SHF.L.U32 R5, R12, 0x1f, RZ ;  /* 0x0000001f0c057819 */ /* 0x000fe200000006ff */
[----:B-1----:R-:W-:Y:S06]  /*8090*/  @!P0 BRA `(.L_x_177) ;  /* 0x0000000400ec8947 */ /* 0x002fec0003800000 */
.L_x_197:
[----:B------:R-:W1:Y:S01]  /*80a0*/  SYNCS.PHASECHK.TRANS64.TRYWAIT P0, [R6+URZ], R5 ;  /* 0x00000005060075a7 */ /* 0x000e62000800017f */
[----:B------:R-:W-:-:S05]  /*80b0*/  VIADD R2, R9, 0x1 ;  /* 0x0000000109027836 */ /* 0x000fca0000000000 */
[----:B------:R-:W-:-:S04]  /*80c0*/  ISETP.NE.AND P1, PT, R2, 0xb, PT ;  /* 0x0000000b0200780c */ /* 0x000fc80003f25270 */
[----:B------:R-:W-:Y:S02]  /*80d0*/  SEL R3, RZ, 0x1, P1 ;  /* 0x00000001ff037807 */ /* 0x000fe40000800000 */
[----:B0-----:R-:W-:Y:S02]  /*80e0*/  SEL R7, R2, RZ, P1 ;  /* 0x000000ff02077207 */ /* 0x001fe40000800000 */
[----:B------:R-:W-:-:S03]  /*80f0*/  LOP3.LUT R12, R12, R3, RZ, 0x3c, !PT ;  /* 0x000000030c0c7212 */ /* 0x000fc600078e3cff */
[----:B------:R-:W-:Y:S01]  /*8100*/  IMAD R9, R7, 0x8, R0 ;  /* 0x0000000807097824 */ /* 0x000fe200078e0200 */
[----:B------:R-:W-:Y:S01]  /*8110*/  SHF.L.U32 R4, R12, 0x1f, RZ ;  /* 0x0000001f0c047819 */ /* 0x000fe200000006ff */
[----:B-1----:R-:W-:Y:S06]  /*8120*/  @!P0 BRA `(.L_x_178) ;  /* 0x0000000400dc8947 */ /* 0x002fec0003800000 */
.L_x_198:
[----:B------:R-:W1:Y:S01]  /*8130*/  SYNCS.PHASECHK.TRANS64.TRYWAIT P0, [R9+URZ], R4 ;  /* 0x00000004090075a7 */ /* 0x000e62000800017f */
[----:B------:R-:W-:-:S05]  /*8140*/  VIADD R2, R7, 0x1 ;  /* 0x0000000107027836 */ /* 0x000fca0000000000 */
[----:B------:R-:W-:-:S04]  /*8150*/  ISETP.NE.AND P1, PT, R2, 0xb, PT ;  /* 0x0000000b0200780c */ /* 0x000fc80003f25270 */
[----:B------:R-:W-:Y:S02]  /*8160*/  SEL R3, RZ, 0x1, P1 ;  /* 0x00000001ff037807 */ /* 0x000fe40000800000 */
[----:B------:R-:W-:Y:S02]  /*8170*/  SEL R7, R2, RZ, P1 ;  /* 0x000000ff02077207 */ /* 0x000fe40000800000 */
[----:B------:R-:W-:-:S03]  /*8180*/  LOP3.LUT R12, R12, R3, RZ, 0x3c, !PT ;  /* 0x000000030c0c7212 */ /* 0x000fc600078e3cff */
[----:B0-----:R-:W-:Y:S01]  /*8190*/  IMAD R6, R7, 0x8, R0 ;  /* 0x0000000807067824 */ /* 0x001fe200078e0200 */
[----:B------:R-:W-:Y:S01]  /*81a0*/  SHF.L.U32 R5, R12, 0x1f, RZ ;  /* 0x0000001f0c057819 */ /* 0x000fe200000006ff */
[----:B-1----:R-:W-:Y:S06]  /*81b0*/  @!P0 BRA `(.L_x_179) ;  /* 0x0000000400cc8947 */ /* 0x002fec0003800000 */
.L_x_199:
        /* <DEDUP_REMOVED lines=9> */
.L_x_200:
        /* <DEDUP_REMOVED lines=9> */
.L_x_201:
        /* <DEDUP_REMOVED lines=9> */
.L_x_202:
[----:B------:R-:W1:Y:S01]  /*8370*/  SYNCS.PHASECHK.TRANS64.TRYWAIT P0, [R9+URZ], R4 ;  /* 0x00000004090075a7 */ /* 0x000e62000800017f */
[----:B------:R-:W-:-:S05]  /*8380*/  VIADD R2, R7, 0x1 ;  /* 0x0000000107027836 */ /* 0x000fca0000000000 */
[----:B------:R-:W-:-:S04]  /*8390*/  ISETP.NE.AND P1, PT, R2, 0xb, PT ;  /* 0x0000000b0200780c */ /* 0x000fc80003f25270 */
[----:B------:R-:W-:Y:S02]  /*83a0*/  SEL R3, RZ, 0x1, P1 ;  /* 0x00000001ff037807 */ /* 0x000fe40000800000 */
[----:B------:R-:W-:Y:S02]  /*83b0*/  SEL R7, R2, RZ, P1 ;  /* 0x000000ff02077207 */ /* 0x000fe40000800000 */
[----:B------:R-:W-:-:S03]  /*83c0*/  LOP3.LUT R12, R12, R3, RZ, 0x3c, !PT ;  /* 0x000000030c0c7212 */ /* 0x000fc600078e3cff */
[----:B------:R-:W-:Y:S01]  /*83d0*/  IMAD R8, R7, 0x8, R0 ;  /* 0x0000000807087824 */ /* 0x000fe200078e0200 */
[----:B0-----:R-:W-:Y:S01]  /*83e0*/  SHF.L.U32 R5, R12, 0x1f, RZ ;  /* 0x0000001f0c057819 */ /* 0x001fe200000006ff */
[----:B-1----:R-:W-:Y:S06]  /*83f0*/  @!P0 BRA `(.L_x_183) ;  /* 0x00000004008c8947 */ /* 0x002fec0003800000 */
.L_x_203:
[----:B------:R-:W1:Y:S01]  /*8400*/  SYNCS.PHASECHK.TRANS64.TRYWAIT P0, [R8+URZ], R5 ;  /* 0x00000005080075a7 */ /* 0x000e62000800017f */
[----:B------:R-:W-:-:S05]  /*8410*/  VIADD R2, R7, 0x1 ;  /* 0x0000000107027836 */ /* 0x000fca0000000000 */
[----:B------:R-:W-:-:S04]  /*8420*/  ISETP.NE.AND P1, PT, R2, 0xb, PT ;  /* 0x0000000b0200780c */ /* 0x000fc80003f25270 */
[----:B------:R-:W-:Y:S02]  /*8430*/  SEL R3, RZ, 0x1, P1 ;  /* 0x00000001ff037807 */ /* 0x000fe40000800000 */
[----:B------:R-:W-:Y:S02]  /*8440*/  SEL R7, R2, RZ, P1 ;  /* 0x000000ff02077207 */ /* 0x000fe40000800000 */
[----:B0-----:R-:W-:-:S03]  /*8450*/  LOP3.LUT R9, R12, R3, RZ, 0x3c, !PT ;  /* 0x000000030c097212 */ /* 0x001fc600078e3cff */
[----:B------:R-:W-:Y:S01]  /*8460*/  IMAD R11, R7, 0x8, R0 ;  /* 0x00000008070b7824 */ /* 0x000fe200078e0200 */
[----:B------:R-:W-:Y:S01]  /*8470*/  SHF.L.U32 R6, R9, 0x1f, RZ ;  /* 0x0000001f09067819 */ /* 0x000fe200000006ff */
[----:B-1----:R-:W-:Y:S06]  /*8480*/  @!P0 BRA `(.L_x_184) ;  /* 0x00000004007c8947 */ /* 0x002fec0003800000 */
.L_x_204:
[----:B------:R-:W1:Y:S01]  /*8490*/  SYNCS.PHASECHK.TRANS64.TRYWAIT P0, [R11+URZ], R6 ;  /* 0x000000060b0075a7 */ /* 0x000e62000800017f */
[----:B------:R-:W-:-:S05]  /*84a0*/  VIADD R2, R7, 0x1 ;  /* 0x0000000107027836 */ /* 0x000fca0000000000 */
[----:B------:R-:W-:-:S04]  /*84b0*/  ISETP.NE.AND P1, PT, R2, 0xb, PT ;  /* 0x0000000b0200780c */ /* 0x000fc80003f25270 */
[----:B------:R-:W-:Y:S02]  /*84c0*/  SEL R4, RZ, 0x1, P1 ;  /* 0x00000001ff047807 */ /* 0x000fe40000800000 */
[----:B------:R-:W-:Y:S02]  /*84d0*/  SEL R3, R2, RZ, P1 ;  /* 0x000000ff02037207 */ /* 0x000fe40000800000 */
[----:B------:R-:W-:Y:S01]  /*84e0*/  LOP3.LUT R4, R9, R4, RZ, 0x3c, !PT ;  /* 0x0000000409047212 */ /* 0x000fe200078e3cff */
[----:B-1----:R-:W-:Y:S06]  /*84f0*/  @!P0 BRA `(.L_x_185) ;  /* 0x0000000400748947 */ /* 0x002fec0003800000 */
.L_x_205:
[----:B------:R-:W-:Y:S01]  /*8500*/  IMAD R3, R3, 0x8, R0 ;  /* 0x0000000803037824 */ /* 0x000fe200078e0200 */
[----:B------:R-:W-:-:S07]  /*8510*/  SHF.L.U32 R0, R4, 0x1f, RZ ;  /* 0x0000001f04007819 */ /* 0x000fce00000006ff */
.L_x_186:
[----:B--2---:R2:W3:Y:S02]  /*8520*/  SYNCS.PHASECHK.TRANS64.TRYWAIT P0, [R3+URZ], R0 ;  /* 0x00000000030075a7 */ /* 0x0044e4000800017f */
[----:B---3--:R-:W-:Y:S05]  /*8530*/  @!P0 NANOSLEEP.SYNCS 0x989680 ;  /* 0x009896800000895d */ /* 0x008fea0003900000 */
[----:B------:R-:W3:Y:S02]  /*8540*/  @!P0 SYNCS.PHASECHK.TRANS64 P0, [R3+URZ], R0 ;  /* 0x00000000030085a7 */ /* 0x000ee4000800007f */
[----:B---3--:R-:W-:Y:S05]  /*8550*/  @!P0 BRA `(.L_x_186) ;  /* 0xfffffffc00f08947 */ /* 0x008fea000383ffff */
.L_x_174:
[----:B------:R-:W-:Y:S05]  /*8560*/  BSYNC B0 ;  /* 0x0000000000007941 */ /* 0x000fea0003800000 */
.L_x_173:
[----:B------:R-:W-:Y:S05]  /*8570*/  EXIT ;  /* 0x000000000000794d */ /* 0x000fea0003800000 */
.L_x_20:
[----:B0-----:R-:W-:-:S04]  /*8580*/  IMAD.U32 R20, RZ, RZ, UR12 ;  /* 0x0000000cff147e24 */ /* 0x001fc8000f8e00ff */
[----:B------:R0:W1:Y:S03]  /*8590*/  SYNCS.PHASECHK.TRANS64.TRYWAIT P1, [R20+URZ+-0x8], R19 ;  /* 0xfffff813140075a7 */ /* 0x000066000802017f */
[----:B-1----:R-:W-:Y:S05]  /*85a0*/  @!P1 NANOSLEEP.SYNCS 0x989680 ;  /* 0x009896800000995d */ /* 0x002fea0003900000 */
[----:B------:R-:W1:Y:S02]  /*85b0*/  @!P1 SYNCS.PHASECHK.TRANS64 P1, [R20+URZ+-0x8], R19 ;  /* 0xfffff813140095a7 */ /* 0x000e64000802007f */
[----:B-1----:R-:W-:Y:S05]  /*85c0*/  @!P1 BRA `(.L_x_20) ;  /* 0xfffffffc00ec9947 */ /* 0x002fea000383ffff */
[----:B------:R-:W-:Y:S05]  /*85d0*/  BRA `(.L_x_187) ;  /* 0xffffff90008c7947 */ /* 0x000fea000383ffff */
.L_x_25:
[----:B-1----:R-:W-:-:S04]  /*85e0*/  IMAD.U32 R23, RZ, RZ, UR8 ;  /* 0x00000008ff177e24 */ /* 0x002fc8000f8e00ff */
[----:B------:R1:W3:Y:S03]  /*85f0*/  SYNCS.PHASECHK.TRANS64.TRYWAIT P1, [R23+URZ], R22 ;  /* 0x00000016170075a7 */ /* 0x0002e6000802017f */
[----:B---3--:R-:W-:Y:S05]  /*8600*/  @!P1 NANOSLEEP.SYNCS 0x989680 ;  /* 0x009896800000995d */ /* 0x008fea0003900000 */
[----:B------:R-:W3:Y:S02]  /*8610*/  @!P1 SYNCS.PHASECHK.TRANS64 P1, [R23+URZ], R22 ;  /* 0x00000016170095a7 */ /* 0x000ee4000802007f */
[----:B---3--:R-:W-:Y:S05]  /*8620*/  @!P1 BRA `(.L_x_25) ;  /* 0xfffffffc00ec9947 */ /* 0x008fea000383ffff */
[----:B------:R-:W-:Y:S05]  /*8630*/  BRA `(.L_x_24) ;  /* 0xffffff9400407947 */ /* 0x000fea000383ffff */
.L_x_29:
[----:B0-----:R-:W-:-:S04]  /*8640*/  IMAD.U32 R20, RZ, RZ, UR12 ;  /* 0x0000000cff147e24 */ /* 0x001fc8000f8e00ff */
[----:B------:R0:W1:Y:S03]  /*8650*/  SYNCS.PHASECHK.TRANS64.TRYWAIT P1, [R20+URZ+0x8], R19 ;  /* 0x00000813140075a7 */ /* 0x000066000802017f */
[----:B-1----:R-:W-:Y:S05]  /*8660*/  @!P1 NANOSLEEP.SYNCS 0x989680 ;  /* 0x009896800000995d */ /* 0x002fea0003900000 */
[----:B------:R-:W1:Y:S02]  /*8670*/  @!P1 SYNCS.PHASECHK.TRANS64 P1, [R20+URZ+0x8], R19 ;  /* 0x00000813140095a7 */ /* 0x000e64000802007f */
[----:B-1----:R-:W-:Y:S05]  /*8680*/  @!P1 BRA `(.L_x_29) ;  /* 0xfffffffc00ec9947 */ /* 0x002fea000383ffff */
[----:B------:R-:W-:Y:S05]  /*8690*/  BRA `(.L_x_188) ;  /* 0xffffff9400f87947 */ /* 0x000fea000383ffff */
.L_x_160:
[----:B------:R-:W-:Y:S01]  /*86a0*/  BSSY B1, `(.L_x_189) ;  /* 0x0000006000017945 */ /* 0x000fe20003800000 */
[----:B------:R-:W-:-:S07]  /*86b0*/  IMAD.MOV.U32 R10, RZ, RZ, -0x1 ;  /* 0xffffffffff0a7424 */ /* 0x000fce00078e00ff */
[----:B------:R-:W-:Y:S05]  /*86c0*/  WARPSYNC.COLLECTIVE R10, `(.L_x_190) ;  /* 0x000000000a0c7348 */ /* 0x000fea0003c00000 */
[----:B------:R-:W-:Y:S02]  /*86d0*/  ELECT P1, UR62, PT ;  /* 0x00000000003e782f */ /* 0x000fe40003820000 */
[----:B------:R-:W-:Y:S01]  /*86e0*/  MOV R10, UR62 ;  /* 0x0000003e000a7c02 */ /* 0x000fe20008000f00 */
[----:B------:R-:W-:Y:S10]  /*86f0*/  ENDCOLLECTIVE ;  /* 0x000000000000791b */ /* 0x000ff40003800000 */
.L_x_190:
[----:B------:R-:W-:Y:S05]  /*8700*/  BSYNC B1 ;  /* 0x0000000000017941 */ /* 0x000fea0003800000 */
.L_x_189:
[----:B------:R-:W-:Y:S05]  /*8710*/  BRA `(.L_x_191) ;  /* 0xffffffe800e47947 */ /* 0x000fea000383ffff */
.L_x_163:
[----:B-1----:R1:W2:Y:S02]  /*8720*/  SYNCS.PHASECHK.TRANS64.TRYWAIT P1, [R20+URZ+0x58], R11 ;  /* 0x0000580b140075a7 */ /* 0x0022a4000802017f */
[----:B--2---:R-:W-:Y:S05]  /*8730*/  @!P1 NANOSLEEP.SYNCS 0x989680 ;  /* 0x009896800000995d */ /* 0x004fea0003900000 */
[----:B------:R-:W2:Y:S02]  /*8740*/  @!P1 SYNCS.PHASECHK.TRANS64 P1, [R20+URZ+0x58], R11 ;  /* 0x0000580b140095a7 */ /* 0x000ea4000802007f */
[----:B--2---:R-:W-:Y:S05]  /*8750*/  @!P1 BRA `(.L_x_163) ;  /* 0xfffffffc00f09947 */ /* 0x004fea000383ffff */
[----:B------:R-:W-:Y:S05]  /*8760*/  BRA `(.L_x_192) ;  /* 0xffffffec001c7947 */ /* 0x000fea000383ffff */
.L_x_172:
[----:B------:R-:W-:Y:S01]  /*8770*/  BSSY B0, `(.L_x_193) ;  /* 0x0000006000007945 */ /* 0x000fe20003800000 */
[----:B------:R-:W-:-:S07]  /*8780*/  IMAD.MOV.U32 R10, RZ, RZ, -0x1 ;  /* 0xffffffffff0a7424 */ /* 0x000fce00078e00ff */
[----:B------:R-:W-:Y:S05]  /*8790*/  WARPSYNC.COLLECTIVE R10, `(.L_x_194) ;  /* 0x000000000a0c7348 */ /* 0x000fea0003c00000 */
[----:B------:R-:W-:Y:S02]  /*87a0*/  ELECT P1, UR62, PT ;  /* 0x00000000003e782f */ /* 0x000fe40003820000 */
[----:B------:R-:W-:Y:S01]  /*87b0*/  MOV R10, UR62 ;  /* 0x0000003e000a7c02 */ /* 0x000fe20008000f00 */
[----:B------:R-:W-:Y:S10]  /*87c0*/  ENDCOLLECTIVE ;  /* 0x000000000000791b */ /* 0x000ff40003800000 */
.L_x_194:
[----:B------:R-:W-:Y:S05]  /*87d0*/  BSYNC B0 ;  /* 0x0000000000007941 */ /* 0x000fea0003800000 */
.L_x_193:
[----:B------:R-:W-:Y:S01]  /*87e0*/  PLOP3.LUT P0, PT, P1, PT, PT, 0x80, 0x0 ;  /* 0x000000000000781c */ /* 0x000fe20000f0f070 */
[----:B------:R-:W-:-:S12]  /*87f0*/  BRA `(.L_x_195) ;  /* 0xfffffff400b07947 */ /* 0x000fd8000383ffff */
.L_x_176:
[----:B0-----:R0:W1:Y:S02]  /*8800*/  SYNCS.PHASECHK.TRANS64.TRYWAIT P0, [R5+URZ], R2 ;  /* 0x00000002050075a7 */ /* 0x001064000800017f */
[----:B-1----:R-:W-:Y:S05]  /*8810*/  @!P0 NANOSLEEP.SYNCS 0x989680 ;  /* 0x009896800000895d */ /* 0x002fea0003900000 */
[----:B------:R-:W1:Y:S02]  /*8820*/  @!P0 SYNCS.PHASECHK.TRANS64 P0, [R5+URZ], R2 ;  /* 0x00000002050085a7 */ /* 0x000e64000800007f */
[----:B-1----:R-:W-:Y:S05]  /*8830*/  @!P0 BRA `(.L_x_176) ;  /* 0xfffffffc00f08947 */ /* 0x002fea000383ffff */
[----:B------:R-:W-:Y:S05]  /*8840*/  BRA `(.L_x_196) ;  /* 0xfffffff400f07947 */ /* 0x000fea000383ffff */
.L_x_177:
[----:B0-----:R0:W1:Y:S02]  /*8850*/  SYNCS.PHASECHK.TRANS64.TRYWAIT P0, [R7+URZ], R4 ;  /* 0x00000004070075a7 */ /* 0x001064000800017f */
[----:B-1----:R-:W-:Y:S05]  /*8860*/  @!P0 NANOSLEEP.SYNCS 0x989680 ;  /* 0x009896800000895d */ /* 0x002fea0003900000 */
[----:B------:R-:W1:Y:S02]  /*8870*/  @!P0 SYNCS.PHASECHK.TRANS64 P0, [R7+URZ], R4 ;  /* 0x00000004070085a7 */ /* 0x000e64000800007f */
[----:B-1----:R-:W-:Y:S05]  /*8880*/  @!P0 BRA `(.L_x_177) ;  /* 0xfffffffc00f08947 */ /* 0x002fea000383ffff */
[----:B------:R-:W-:Y:S05]  /*8890*/  BRA `(.L_x_197) ;  /* 0xfffffff800007947 */ /* 0x000fea000383ffff */
.L_x_178:
[----:B0-----:R0:W1:Y:S02]  /*88a0*/  SYNCS.PHASECHK.TRANS64.TRYWAIT P0, [R6+URZ], R5 ;  /* 0x00000005060075a7 */ /* 0x001064000800017f */
[----:B-1----:R-:W-:Y:S05]  /*88b0*/  @!P0 NANOSLEEP.SYNCS 0x989680 ;  /* 0x009896800000895d */ /* 0x002fea0003900000 */
[----:B------:R-:W1:Y:S02]  /*88c0*/  @!P0 SYNCS.PHASECHK.TRANS64 P0, [R6+URZ], R5 ;  /* 0x00000005060085a7 */ /* 0x000e64000800007f */
[----:B-1----:R-:W-:Y:S05]  /*88d0*/  @!P0 BRA `(.L_x_178) ;  /* 0xfffffffc00f08947 */ /* 0x002fea000383ffff */
[----:B------:R-:W-:Y:S05]  /*88e0*/  BRA `(.L_x_198) ;  /* 0xfffffff800107947 */ /* 0x000fea000383ffff */
.L_x_179:
[----:B0-----:R0:W1:Y:S02]  /*88f0*/  SYNCS.PHASECHK.TRANS64.TRYWAIT P0, [R9+URZ], R4 ;  /* 0x00000004090075a7 */ /* 0x001064000800017f */
[----:B-1----:R-:W-:Y:S05]  /*8900*/  @!P0 NANOSLEEP.SYNCS 0x989680 ;  /* 0x009896800000895d */ /* 0x002fea0003900000 */
[----:B------:R-:W1:Y:S02]  /*8910*/  @!P0 SYNCS.PHASECHK.TRANS64 P0, [R9+URZ], R4 ;  /* 0x00000004090085a7 */ /* 0x000e64000800007f */
[----:B-1----:R-:W-:Y:S05]  /*8920*/  @!P0 BRA `(.L_x_179) ;  /* 0xfffffffc00f08947 */ /* 0x002fea000383ffff */
[----:B------:R-:W-:Y:S05]  /*8930*/  BRA `(.L_x_199) ;  /* 0xfffffff800207947 */ /* 0x000fea000383ffff */
.L_x_180:
[----:B0-----:R0:W1:Y:S02]  /*8940*/  SYNCS.PHASECHK.TRANS64.TRYWAIT P0, [R6+URZ], R5 ;  /* 0x00000005060075a7 */ /* 0x001064000800017f */
[----:B-1----:R-:W-:Y:S05]  /*8950*/  @!P0 NANOSLEEP.SYNCS 0x989680 ;  /* 0x009896800000895d */ /* 0x002fea0003900000 */
[----:B------:R-:W1:Y:S02]  /*8960*/  @!P0 SYNCS.PHASECHK.TRANS64 P0, [R6+URZ], R5 ;  /* 0x00000005060085a7 */ /* 0x000e64000800007f */
[----:B-1----:R-:W-:Y:S05]  /*8970*/  @!P0 BRA `(.L_x_180) ;  /* 0xfffffffc00f08947 */ /* 0x002fea000383ffff */
[----:B------:R-:W-:Y:S05]  /*8980*/  BRA `(.L_x_200) ;  /* 0xfffffff800307947 */ /* 0x000fea000383ffff */
.L_x_181:
[----:B0-----:R0:W1:Y:S02]  /*8990*/  SYNCS.PHASECHK.TRANS64.TRYWAIT P0, [R9+URZ], R4 ;  /* 0x00000004090075a7 */ /* 0x001064000800017f */
[----:B-1----:R-:W-:Y:S05]  /*89a0*/  @!P0 NANOSLEEP.SYNCS 0x989680 ;  /* 0x009896800000895d */ /* 0x002fea0003900000 */
[----:B------:R-:W1:Y:S02]  /*89b0*/  @!P0 SYNCS.PHASECHK.TRANS64 P0, [R9+URZ], R4 ;  /* 0x00000004090085a7 */ /* 0x000e64000800007f */
[----:B-1----:R-:W-:Y:S05]  /*89c0*/  @!P0 BRA `(.L_x_181) ;  /* 0xfffffffc00f08947 */ /* 0x002fea000383ffff */
[----:B------:R-:W-:Y:S05]  /*89d0*/  BRA `(.L_x_201) ;  /* 0xfffffff800407947 */ /* 0x000fea000383ffff */
.L_x_182:
[----:B0-----:R0:W1:Y:S02]  /*89e0*/  SYNCS.PHASECHK.TRANS64.TRYWAIT P0, [R6+URZ], R5 ;  /* 0x00000005060075a7 */ /* 0x001064000800017f */
[----:B-1----:R-:W-:Y:S05]  /*89f0*/  @!P0 NANOSLEEP.SYNCS 0x989680 ;  /* 0x009896800000895d */ /* 0x002fea0003900000 */
[----:B------:R-:W1:Y:S02]  /*8a00*/  @!P0 SYNCS.PHASECHK.TRANS64 P0, [R6+URZ], R5 ;  /* 0x00000005060085a7 */ /* 0x000e64000800007f */
[----:B-1----:R-:W-:Y:S05]  /*8a10*/  @!P0 BRA `(.L_x_182) ;  /* 0xfffffffc00f08947 */ /* 0x002fea000383ffff */
[----:B------:R-:W-:Y:S05]  /*8a20*/  BRA `(.L_x_202) ;  /* 0xfffffff800507947 */ /* 0x000fea000383ffff */
.L_x_183:
[----:B0-----:R0:W1:Y:S02]  /*8a30*/  SYNCS.PHASECHK.TRANS64.TRYWAIT P0, [R9+URZ], R4 ;  /* 0x00000004090075a7 */ /* 0x001064000800017f */
[----:B-1----:R-:W-:Y:S05]  /*8a40*/  @!P0 NANOSLEEP.SYNCS 0x989680 ;  /* 0x009896800000895d */ /* 0x002fea0003900000 */
[----:B------:R-:W1:Y:S02]  /*8a50*/  @!P0 SYNCS.PHASECHK.TRANS64 P0, [R9+URZ], R4 ;  /* 0x00000004090085a7 */ /* 0x000e64000800007f */
[----:B-1----:R-:W-:Y:S05]  /*8a60*/  @!P0 BRA `(.L_x_183) ;  /* 0xfffffffc00f08947 */ /* 0x002fea000383ffff */
[----:B------:R-:W-:Y:S05]  /*8a70*/  BRA `(.L_x_203) ;  /* 0xfffffff800607947 */ /* 0x000fea000383ffff */
.L_x_184:
[----:B0-----:R0:W1:Y:S02]  /*8a80*/  SYNCS.PHASECHK.TRANS64.TRYWAIT P0, [R8+URZ], R5 ;  /* 0x00000005080075a7 */ /* 0x001064000800017f */
[----:B-1----:R-:W-:Y:S05]  /*8a90*/  @!P0 NANOSLEEP.SYNCS 0x989680 ;  /* 0x009896800000895d */ /* 0x002fea0003900000 */
[----:B------:R-:W1:Y:S02]  /*8aa0*/  @!P0 SYNCS.PHASECHK.TRANS64 P0, [R8+URZ], R5 ;  /* 0x00000005080085a7 */ /* 0x000e64000800007f */
[----:B-1----:R-:W-:Y:S05]  /*8ab0*/  @!P0 BRA `(.L_x_184) ;  /* 0xfffffffc00f08947 */ /* 0x002fea000383ffff */
[----:B------:R-:W-:Y:S05]  /*8ac0*/  BRA `(.L_x_204) ;  /* 0xfffffff800707947 */ /* 0x000fea000383ffff */
.L_x_185:
[----:B-1----:R1:W2:Y:S02]  /*8ad0*/  SYNCS.PHASECHK.TRANS64.TRYWAIT P0, [R11+URZ], R6 ;  /* 0x000000060b0075a7 */ /* 0x0022a4000800017f */
[----:B--2---:R-:W-:Y:S05]  /*8ae0*/  @!P0 NANOSLEEP.SYNCS 0x989680 ;  /* 0x009896800000895d */ /* 0x004fea0003900000 */
[----:B------:R-:W2:Y:S02]  /*8af0*/  @!P0 SYNCS.PHASECHK.TRANS64 P0, [R11+URZ], R6 ;  /* 0x000000060b0085a7 */ /* 0x000ea4000800007f */
[----:B--2---:R-:W-:Y:S05]  /*8b00*/  @!P0 BRA `(.L_x_185) ;  /* 0xfffffffc00f08947 */ /* 0x004fea000383ffff */
[----:B------:R-:W-:Y:S05]  /*8b10*/  BRA `(.L_x_205) ;  /* 0xfffffff800787947 */ /* 0x000fea000383ffff */
.L_x_206:
[----:B------:R-:W-:-:S00]  /*8b20*/  BRA `(.L_x_206) ;  /* 0xfffffffc00fc7947 */ /* 0x000fc0000383ffff */
[----:B------:R-:W-:-:S00]  /*8b30*/  NOP ;  /* 0x0000000000007918 */ /* 0x000fc00000000000 */
        /* <DEDUP_REMOVED lines=12> */
.L_x_207:


//--------------------- .nv.shared._ZN7cutlass13device_kernelINS_4gemm6kernel13GemmUniversalIN4cute5tupleIJiiiiEEENS1_10collective13CollectiveMmaINS1_40MainloopSm90TmaGmmaWarpSpecializedSparseILi11ENS5_IJNS4_1CILi1EEENSA_ILi2EEESB_EEENS1_32KernelTmaWarpSpecializedPingpongEEENS5_IJNSA_ILi64EEENSA_ILi128EEESG_EEENS_10bfloat16_tENS5_IJNS4_6LayoutINS5_IJiNS5_IJSC_iEEEiEEENS5_IJlNS5_IJSB_SC_EEElEEEEENSK_INS5_IJNS5_IJNS5_IJNSA_ILi8EEESC_NSA_ILi4EEEEEEiEEENS5_IJNS5_IJNSA_ILi16EEESC_SC_EEEiEEEiEEENS5_IJNS5_IJNS5_IJSG_SU_NSA_ILi1024EEEEEENSA_ILi4096EEEEEENS5_IJNS5_IJSB_NSA_ILi512EEENSA_ILi32EEEEEElEEElEEEEEEEESJ_NS5_IJlSB_lEEENS4_8TiledMMAINS4_8MMA_AtomIJNS4_4SM904GMMA6SPARSE29GMMA_64x128x32_F32BF16BF16_SSILNS1D_5MajorE0ELS1G_0ELNS1D_7ScaleInE1ELS1H_1ELNS1D_9SparseSelE0EEEEEENSK_INS5_IJSB_SB_SB_EEENS5_IJNSA_ILi0EEES1M_S1M_EEEEENS5_IJNS4_10UnderscoreES1P_S1P_EEEEENS4_23SM90_TMA_LOAD_MULTICASTENS4_14ComposedLayoutINS4_7SwizzleILi2ELi4ELi3EEENS4_25smem_sparse_ptr_flag_bitsILi2ELi16EEENSK_INS5_IJNS5_IJSB_SQ_EEENS5_IJSC_S13_EEEEEENS5_IJNS5_IJS1M_SG_EEESN_EEEEEEEvNS4_8identityENS4_13SM90_TMA_LOADENS1T_INS1U_ILi3ELi4ELi3EEENS4_18smem_ptr_flag_bitsILi16EEENSK_INS5_IJSQ_SG_EEENS5_IJSG_SB_EEEEEEEvS25_EENS_8epilogue10collective6detail29Sm90TmaWarpSpecializedAdapterINS2G_15DefaultEpilogueIfNS5_IJSB_llEEES2K_NS2F_6thread17LinearCombinationIfLi1EffLNS2L_9ScaleType4KindE0ELNS_15FloatRoundStyleE2EfEENS1_15EpilogueDefaultEEEEEvvEEEEvNT_6ParamsE --------------------------
	.section	.nv.shared._ZN7cutlass13device_kernelINS_4gemm6kernel13GemmUniversalIN4cute5tupleIJiiiiEEENS1_10collective13CollectiveMmaINS1_40MainloopSm90TmaGmmaWarpSpecializedSparseILi11ENS5_IJNS4_1CILi1EEENSA_ILi2EEESB_EEENS1_32KernelTmaWarpSpecializedPingpongEEENS5_IJNSA_ILi64EEENSA_ILi128EEESG_EEENS_10bfloat16_tENS5_IJNS4_6LayoutINS5_IJiNS5_IJSC_iEEEiEEENS5_IJlNS5_IJSB_SC_EEElEEEEENSK_INS5_IJNS5_IJNS5_IJNSA_ILi8EEESC_NSA_ILi4EEEEEEiEEENS5_IJNS5_IJNSA_ILi16EEESC_SC_EEEiEEEiEEENS5_IJNS5_IJNS5_IJSG_SU_NSA_ILi1024EEEEEENSA_ILi4096EEEEEENS5_IJNS5_IJSB_NSA_ILi512EEENSA_ILi32EEEEEElEEElEEEEEEEESJ_NS5_IJlSB_lEEENS4_8TiledMMAINS4_8MMA_AtomIJNS4_4SM904GMMA6SPARSE29GMMA_64x128x32_F32BF16BF16_SSILNS1D_5MajorE0ELS1G_0ELNS1D_7ScaleInE1ELS1H_1ELNS1D_9SparseSelE0EEEEEENSK_INS5_IJSB_SB_SB_EEENS5_IJNSA_ILi0EEES1M_S1M_EEEEENS5_IJNS4_10UnderscoreES1P_S1P_EEEEENS4_23SM90_TMA_LOAD_MULTICASTENS4_14ComposedLayoutINS4_7SwizzleILi2ELi4ELi3EEENS4_25smem_sparse_ptr_flag_bitsILi2ELi16EEENSK_INS5_IJNS5_IJSB_SQ_EEENS5_IJSC_S13_EEEEEENS5_IJNS5_IJS1M_SG_EEESN_EEEEEEEvNS4_8identityENS4_13SM90_TMA_LOADENS1T_INS1U_ILi3ELi4ELi3EEENS4_18smem_ptr_flag_bitsILi16EEENSK_INS5_IJSQ_SG_EEENS5_IJSG_SB_EEEEEEEvS25_EENS_8epilogue10collective6detail29Sm90TmaWarpSpecializedAdapterINS2G_15DefaultEpilogueIfNS5_IJSB_llEEES2K_NS2F_6thread17LinearCombinationIfLi1EffLNS2L_9ScaleType4KindE0ELNS_15FloatRoundStyleE2EfEENS1_15EpilogueDefaultEEEEEvvEEEEvNT_6ParamsE,"aw",@nobits
	.sectionflags	@""
	.align	16
	.zero		1024


//--------------------- .nv.shared.reserved.0     --------------------------
	.section	.nv.shared.reserved.0,"aw",@nobits
	.weak		__nv_reservedSMEM_offset_0_alias
	.size		__nv_reservedSMEM_offset_0_alias, 0, 0
	.other		__nv_reservedSMEM_offset_0_alias,@"STO_CUDA_RESERVED_SHARED STV_DEFAULT"
__nv_reservedSMEM_offset_0_alias:
	.zero		0


//--------------------- .nv.global                --------------------------
	.section	.nv.global,"aw",@nobits
.nv.global:
	.type		_ZN39_INTERNAL_eb677fd5_4_k_cu_3c15e06b_37314cute1_E,@object
	.size		_ZN39_INTERNAL_eb677fd5_4_k_cu_3c15e06b_37314cute1_E,(_ZN39_INTERNAL_eb677fd5_4_k_cu_3c15e06b_37314cuda3std3__45__cpo6cbeginE - _ZN39_INTERNAL_eb677fd5_4_k_cu_3c15e06b_37314cute1_E)
_ZN39_INTERNAL_eb677fd5_4_k_cu_3c15e06b_37314cute1_E:
	.zero		1
	.type		_ZN39_INTERNAL_eb677fd5_4_k_cu_3c15e06b_37314cuda3std3__45__cpo6cbeginE,@object
	.size		_ZN39_INTERNAL_eb677fd5_4_k_cu_3c15e06b_37314cuda3std3__45__cpo6cbeginE,(_ZN39_INTERNAL_eb677fd5_4_k_cu_3c15e06b_37314cuda3std3__48in_placeE - _ZN39_INTERNAL_eb677fd5_4_k_cu_3c15e06b_37314cuda3std3__45__cpo6cbeginE)
_ZN39_INTERNAL_eb677fd5_4_k_cu_3c15e06b_37314cuda3std3__45__cpo6cbeginE:
	.zero		1
	.type		_ZN39_INTERNAL_eb677fd5_4_k_cu_3c15e06b_37314cuda3std3__48in_placeE,@object
	.size		_ZN39_INTERNAL_eb677fd5_4_k_cu_3c15e06b_37314cuda3std3__48in_placeE,(_ZN39_INTERNAL_eb677fd5_4_k_cu_3c15e06b_37314cuda3std6ranges3__45__cpo9iter_moveE - _ZN39_INTERNAL_eb677fd5_4_k_cu_3c15e06b_37314cuda3std3__48in_placeE)
_ZN39_INTERNAL_eb677fd5_4_k_cu_3c15e06b_37314cuda3std3__48in_placeE:
	.zero		1
	.type		_ZN39_INTERNAL_eb677fd5_4_k_cu_3c15e06b_37314cuda3std6ranges3__45__cpo9iter_moveE,@object
	.size		_ZN39_INTERNAL_eb677fd5_4_k_cu_3c15e06b_37314cuda3std6ranges3__45__cpo9iter_moveE,(_ZN39_INTERNAL_eb677fd5_4_k_cu_3c15e06b_37314cuda3std3__45__cpo5beginE - _ZN39_INTERNAL_eb677fd5_4_k_cu_3c15e06b_37314cuda3std6ranges3__45__cpo9iter_moveE)
_ZN39_INTERNAL_eb677fd5_4_k_cu_3c15e06b_37314cuda3std6ranges3__45__cpo9iter_moveE:
	.zero		1
	.type		_ZN39_INTERNAL_eb677fd5_4_k_cu_3c15e06b_37314cuda3std3__45__cpo5beginE,@object
	.size		_ZN39_INTERNAL_eb677fd5_4_k_cu_3c15e06b_37314cuda3std3__45__cpo5beginE,(_ZN39_INTERNAL_eb677fd5_4_k_cu_3c15e06b_37314cuda3std3__441_GLOBAL__N__eb677fd5_4_k_cu_3c15e06b_37316ignoreE - _ZN39_INTERNAL_eb677fd5_4_k_cu_3c15e06b_37314cuda3std3__45__cpo5beginE)
_ZN39_INTERNAL_eb677fd5_4_k_cu_3c15e06b_37314cuda3std3__45__cpo5beginE:
	.zero		1
	.type		_ZN39_INTERNAL_eb677fd5_4_k_cu_3c15e06b_37314cuda3std3__441_GLOBAL__N__eb677fd5_4_k_cu_3c15e06b_37316ignoreE,@object
	.size		_ZN39_INTERNAL_eb677fd5_4_k_cu_3c15e06b_37314cuda3std3__441_GLOBAL__N__eb677fd5_4_k_cu_3c15e06b_37316ignoreE,(_ZN39_INTERNAL_eb677fd5_4_k_cu_3c15e06b_37314cute7productE - _ZN39_INTERNAL_eb677fd5_4_k_cu_3c15e06b_37314cuda3std3__441_GLOBAL__N__eb677fd5_4_k_cu_3c15e06b_37316ignoreE)
_ZN39_INTERNAL_eb677fd5_4_k_cu_3c15e06b_37314cuda3std3__441_GLOBAL__N__eb677fd5_4_k_cu_3c15e06b_37316ignoreE:
	.zero		1
	.type		_ZN39_INTERNAL_eb677fd5_4_k_cu_3c15e06b_37314cute7productE,@object
	.size		_ZN39_INTERNAL_eb677fd5_4_k_cu_3c15e06b_37314cute7productE,(_ZN39_INTERNAL_eb677fd5_4_k_cu_3c15e06b_37314cuda3std3__45__cpo3endE - _ZN39_INTERNAL_eb677fd5_4_k_cu_3c15e06b_37314cute7productE)
_ZN39_INTERNAL_eb677fd5_4_k_cu_3c15e06b_37314cute7productE:
	.zero		1
	.type		_ZN39_INTERNAL_eb677fd5_4_k_cu_3c15e06b_37314cuda3std3__45__cpo3endE,@object
	.size		_ZN39_INTERNAL_eb677fd5_4_k_cu_3c15e06b_37314cuda3std3__45__cpo3endE,(_ZN39_INTERNAL_eb677fd5_4_k_cu_3c15e06b_37314cuda3std3__419piecewise_constructE - _ZN39_INTERNAL_eb677fd5_4_k_cu_3c15e06b_37314cuda3std3__45__cpo3endE)
_ZN39_INTERNAL_eb677fd5_4_k_cu_3c15e06b_37314cuda3std3__45__cpo3endE:
	.zero		1
	.type		_ZN39_INTERNAL_eb677fd5_4_k_cu_3c15e06b_37314cuda3std3__419piecewise_constructE,@object
	.size		_ZN39_INTERNAL_eb677fd5_4_k_cu_3c15e06b_37314cuda3std3__419piecewise_constructE,(_ZN39_INTERNAL_eb677fd5_4_k_cu_3c15e06b_37314cuda3std3__45__cpo4cendE - _ZN39_INTERNAL_eb677fd5_4_k_cu_3c15e06b_37314cuda3std3__419piecewise_constructE)
_ZN39_INTERNAL_eb677fd5_4_k_cu_3c15e06b_37314cuda3std3__419piecewise_constructE:
	.zero		1
	.type		_ZN39_INTERNAL_eb677fd5_4_k_cu_3c15e06b_37314cuda3std3__45__cpo4cendE,@object
	.size		_ZN39_INTERNAL_eb677fd5_4_k_cu_3c15e06b_37314cuda3std3__45__cpo4cendE,(_ZN39_INTERNAL_eb677fd5_4_k_cu_3c15e06b_37314cuda3std6ranges3__45__cpo4swapE - _ZN39_INTERNAL_eb677fd5_4_k_cu_3c15e06b_37314cuda3std3__45__cpo4cendE)
_ZN39_INTERNAL_eb677fd5_4_k_cu_3c15e06b_37314cuda3std3__45__cpo4cendE:
	.zero		1
	.type		_ZN39_INTERNAL_eb677fd5_4_k_cu_3c15e06b_37314cuda3std6ranges3__45__cpo4swapE,@object
	.size		_ZN39_INTERNAL_eb677fd5_4_k_cu_3c15e06b_37314cuda3std6ranges3__45__cpo4swapE,(.L_7 - _ZN39_INTERNAL_eb677fd5_4_k_cu_3c15e06b_37314cuda3std6ranges3__45__cpo4swapE)
_ZN39_INTERNAL_eb677fd5_4_k_cu_3c15e06b_37314cuda3std6ranges3__45__cpo4swapE:
	.zero		1
.L_7:


//--------------------- .nv.constant0._ZN7cutlass13device_kernelINS_4gemm6kernel13GemmUniversalIN4cute5tupleIJiiiiEEENS1_10collective13CollectiveMmaINS1_40MainloopSm90TmaGmmaWarpSpecializedSparseILi11ENS5_IJNS4_1CILi1EEENSA_ILi2EEESB_EEENS1_32KernelTmaWarpSpecializedPingpongEEENS5_IJNSA_ILi64EEENSA_ILi128EEESG_EEENS_10bfloat16_tENS5_IJNS4_6LayoutINS5_IJiNS5_IJSC_iEEEiEEENS5_IJlNS5_IJSB_SC_EEElEEEEENSK_INS5_IJNS5_IJNS5_IJNSA_ILi8EEESC_NSA_ILi4EEEEEEiEEENS5_IJNS5_IJNSA_ILi16EEESC_SC_EEEiEEEiEEENS5_IJNS5_IJNS5_IJSG_SU_NSA_ILi1024EEEEEENSA_ILi4096EEEEEENS5_IJNS5_IJSB_NSA_ILi512EEENSA_ILi32EEEEEElEEElEEEEEEEESJ_NS5_IJlSB_lEEENS4_8TiledMMAINS4_8MMA_AtomIJNS4_4SM904GMMA6SPARSE29GMMA_64x128x32_F32BF16BF16_SSILNS1D_5MajorE0ELS1G_0ELNS1D_7ScaleInE1ELS1H_1ELNS1D_9SparseSelE0EEEEEENSK_INS5_IJSB_SB_SB_EEENS5_IJNSA_ILi0EEES1M_S1M_EEEEENS5_IJNS4_10UnderscoreES1P_S1P_EEEEENS4_23SM90_TMA_LOAD_MULTICASTENS4_14ComposedLayoutINS4_7SwizzleILi2ELi4ELi3EEENS4_25smem_sparse_ptr_flag_bitsILi2ELi16EEENSK_INS5_IJNS5_IJSB_SQ_EEENS5_IJSC_S13_EEEEEENS5_IJNS5_IJS1M_SG_EEESN_EEEEEEEvNS4_8identityENS4_13SM90_TMA_LOADENS1T_INS1U_ILi3ELi4ELi3EEENS4_18smem_ptr_flag_bitsILi16EEENSK_INS5_IJSQ_SG_EEENS5_IJSG_SB_EEEEEEEvS25_EENS_8epilogue10collective6detail29Sm90TmaWarpSpecializedAdapterINS2G_15DefaultEpilogueIfNS5_IJSB_llEEES2K_NS2F_6thread17LinearCombinationIfLi1EffLNS2L_9ScaleType4KindE0ELNS_15FloatRoundStyleE2EfEENS1_15EpilogueDefaultEEEEEvvEEEEvNT_6ParamsE --------------------------
	.section	.nv.constant0._ZN7cutlass13device_kernelINS_4gemm6kernel13GemmUniversalIN4cute5tupleIJiiiiEEENS1_10collective13CollectiveMmaINS1_40MainloopSm90TmaGmmaWarpSpecializedSparseILi11ENS5_IJNS4_1CILi1EEENSA_ILi2EEESB_EEENS1_32KernelTmaWarpSpecializedPingpongEEENS5_IJNSA_ILi64EEENSA_ILi128EEESG_EEENS_10bfloat16_tENS5_IJNS4_6LayoutINS5_IJiNS5_IJSC_iEEEiEEENS5_IJlNS5_IJSB_SC_EEElEEEEENSK_INS5_IJNS5_IJNS5_IJNSA_ILi8EEESC_NSA_ILi4EEEEEEiEEENS5_IJNS5_IJNSA_ILi16EEESC_SC_EEEiEEEiEEENS5_IJNS5_IJNS5_IJSG_SU_NSA_ILi1024EEEEEENSA_ILi4096EEEEEENS5_IJNS5_IJSB_NSA_ILi512EEENSA_ILi32EEEEEElEEElEEEEEEEESJ_NS5_IJlSB_lEEENS4_8TiledMMAINS4_8MMA_AtomIJNS4_4SM904GMMA6SPARSE29GMMA_64x128x32_F32BF16BF16_SSILNS1D_5MajorE0ELS1G_0ELNS1D_7ScaleInE1ELS1H_1ELNS1D_9SparseSelE0EEEEEENSK_INS5_IJSB_SB_SB_EEENS5_IJNSA_ILi0EEES1M_S1M_EEEEENS5_IJNS4_10UnderscoreES1P_S1P_EEEEENS4_23SM90_TMA_LOAD_MULTICASTENS4_14ComposedLayoutINS4_7SwizzleILi2ELi4ELi3EEENS4_25smem_sparse_ptr_flag_bitsILi2ELi16EEENSK_INS5_IJNS5_IJSB_SQ_EEENS5_IJSC_S13_EEEEEENS5_IJNS5_IJS1M_SG_EEESN_EEEEEEEvNS4_8identityENS4_13SM90_TMA_LOADENS1T_INS1U_ILi3ELi4ELi3EEENS4_18smem_ptr_flag_bitsILi16EEENSK_INS5_IJSQ_SG_EEENS5_IJSG_SB_EEEEEEEvS25_EENS_8epilogue10collective6detail29Sm90TmaWarpSpecializedAdapterINS2G_15DefaultEpilogueIfNS5_IJSB_llEEES2K_NS2F_6thread17LinearCombinationIfLi1EffLNS2L_9ScaleType4KindE0ELNS_15FloatRoundStyleE2EfEENS1_15EpilogueDefaultEEEEEvvEEEEvNT_6ParamsE,"a",@progbits
	.sectionflags	@""
	.align	4
.nv.constant0._ZN7cutlass13device_kernelINS_4gemm6kernel13GemmUniversalIN4cute5tupleIJiiiiEEENS1_10collective13CollectiveMmaINS1_40MainloopSm90TmaGmmaWarpSpecializedSparseILi11ENS5_IJNS4_1CILi1EEENSA_ILi2EEESB_EEENS1_32KernelTmaWarpSpecializedPingpongEEENS5_IJNSA_ILi64EEENSA_ILi128EEESG_EEENS_10bfloat16_tENS5_IJNS4_6LayoutINS5_IJiNS5_IJSC_iEEEiEEENS5_IJlNS5_IJSB_SC_EEElEEEEENSK_INS5_IJNS5_IJNS5_IJNSA_ILi8EEESC_NSA_ILi4EEEEEEiEEENS5_IJNS5_IJNSA_ILi16EEESC_SC_EEEiEEEiEEENS5_IJNS5_IJNS5_IJSG_SU_NSA_ILi1024EEEEEENSA_ILi4096EEEEEENS5_IJNS5_IJSB_NSA_ILi512EEENSA_ILi32EEEEEElEEElEEEEEEEESJ_NS5_IJlSB_lEEENS4_8TiledMMAINS4_8MMA_AtomIJNS4_4SM904GMMA6SPARSE29GMMA_64x128x32_F32BF16BF16_SSILNS1D_5MajorE0ELS1G_0ELNS1D_7ScaleInE1ELS1H_1ELNS1D_9SparseSelE0EEEEEENSK_INS5_IJSB_SB_SB_EEENS5_IJNSA_ILi0EEES1M_S1M_EEEEENS5_IJNS4_10UnderscoreES1P_S1P_EEEEENS4_23SM90_TMA_LOAD_MULTICASTENS4_14ComposedLayoutINS4_7SwizzleILi2ELi4ELi3EEENS4_25smem_sparse_ptr_flag_bitsILi2ELi16EEENSK_INS5_IJNS5_IJSB_SQ_EEENS5_IJSC_S13_EEEEEENS5_IJNS5_IJS1M_SG_EEESN_EEEEEEEvNS4_8identityENS4_13SM90_TMA_LOADENS1T_INS1U_ILi3ELi4ELi3EEENS4_18smem_ptr_flag_bitsILi16EEENSK_INS5_IJSQ_SG_EEENS5_IJSG_SB_EEEEEEEvS25_EENS_8epilogue10collective6detail29Sm90TmaWarpSpecializedAdapterINS2G_15DefaultEpilogueIfNS5_IJSB_llEEES2K_NS2F_6thread17LinearCombinationIfLi1EffLNS2L_9ScaleType4KindE0ELNS_15FloatRoundStyleE2EfEENS1_15EpilogueDefaultEEEEEvvEEEEvNT_6ParamsE:
	.zero		1920


//--------------------- SYMBOLS --------------------------

	.type		.nv.reservedSmem.offset0,@object
	.size		.nv.reservedSmem.offset0,0x4
